	.target	sm_100a

	.elftype	@"ET_EXEC"


//--------------------- .note.nv.tkinfo           --------------------------
	.section	.note.nv.tkinfo,"",@"SHT_NOTE"
	.sectionflags	@"SHF_NOTE_NV_TKINFO"
	.tkinfo
        /*0018*/ 	.word	0x00000002
        /*0030*/ 	.string	""
        /*0030*/ 	.string	"ptxas"
        /*0030*/ 	.string	"Cuda compilation tools, release 13.0, V13.0.88"
        /*0030*/ 	.string	"Build cuda_13.0.r13.0/compiler.36424714_0"
        /*0030*/ 	.string	"-arch sm_100a -m 64 "



//--------------------- .note.nv.cuinfo           --------------------------
	.section	.note.nv.cuinfo,"",@"SHT_NOTE"
	.sectionflags	@"SHF_NOTE_NV_CUINFO"
        /*0018*/ 	.short	0x0002
        /*001a*/ 	.short	0x0064
        /*001c*/ 	.short	0x0082
	.zero		2


//--------------------- .nv.info                  --------------------------
	.section	.nv.info,"",@"SHT_CUDA_INFO"
	.align	4


	//----- nvinfo : EIATTR_REGCOUNT
	.align		4
        /*0000*/ 	.byte	0x04, 0x2f
        /*0002*/ 	.short	(.L_19 - .L_18)
	.align		4
.L_18:
        /*0004*/ 	.word	index@(_ZN7cutlass13device_kernelINS_4gemm6kernel13GemmUniversalIN4cute5tupleIJiiiiEEENS1_10collective13CollectiveMmaINS1_35MainloopSm100TmaUmmaWarpSpecializedILi12ELi2ELi4ENS5_IJNS4_1CILi1EEESB_SB_EEEEENS5_IJNSA_ILi128EEESE_NSA_ILi32EEEEEENS_6half_tENS5_IJlSB_lEEESH_NS5_IJSB_llEEENS4_8TiledMMAINS4_8MMA_AtomIJNS4_20SM100_MMA_F16BF16_SSISH_SH_fLi128ELi128ELNS4_4UMMA5MajorE0ELSO_1ELNSN_7ScaleInE0ELSP_0EEEEEENS4_6LayoutISC_NS5_IJNSA_ILi0EEEST_ST_EEEEENS5_IJNS4_10UnderscoreESW_SW_EEEEENS4_13SM90_TMA_LOADENS4_14ComposedLayoutINS4_7SwizzleILi2ELi4ELi3EEENS4_18smem_ptr_flag_bitsILi16EEENSS_INS5_IJNSA_ILi8EEESF_EEENS5_IJSF_SB_EEEEEEEvNS4_8identityESZ_NS10_INS11_ILi3ELi4ELi3EEES14_NSS_INS5_IJNSA_ILi64EEES15_EEENS5_IJSB_S1C_EEEEEEEvS1A_EENS_8epilogue10collective18CollectiveEpilogueINS1I_23Sm100TmaWarpSpecializedILi4ELi2ELi32ELb1ELb0EEEJSG_NS5_IJNSS_ISE_SB_EENSS_ISF_SB_EEEEESH_SI_SH_SI_NS1I_6fusion15FusionCallbacksIS1M_NS1Q_17LinearCombinationISH_fSH_fLNS_15FloatRoundStyleE2EEESG_S1P_JEEENS4_5SM1004TMEM4LOAD26SM100_TMEM_LOAD_32dp32b32xESZ_S19_NS4_39AutoVectorizingCopyWithAssumedAlignmentILi128EEENS4_14SM90_TMA_STOREES19_S21_S21_EEEvvEEEEvNT_6ParamsE)
        /*0008*/ 	.word	0x0000006e


	//----- nvinfo : EIATTR_FRAME_SIZE
	.align		4
.L_19:
        /*000c*/ 	.byte	0x04, 0x11
        /*000e*/ 	.short	(.L_21 - .L_20)
	.align		4
.L_20:
        /*0010*/ 	.word	index@($__internal_2_$__cuda_sm10x_tcgen05_guardrail_trap_unallocated_columns_being_dealloced)
        /*0014*/ 	.word	0x00000000


	//----- nvinfo : EIATTR_FRAME_SIZE
	.align		4
.L_21:
        /*0018*/ 	.byte	0x04, 0x11
        /*001a*/ 	.short	(.L_23 - .L_22)
	.align		4
.L_22:
        /*001c*/ 	.word	index@($__internal_1_$__cuda_sm10x_tcgen05_guardrail_trap_phase_invalid_during_alloc)
        /*0020*/ 	.word	0x00000000


	//----- nvinfo : EIATTR_FRAME_SIZE
	.align		4
.L_23:
        /*0024*/ 	.byte	0x04, 0x11
        /*0026*/ 	.short	(.L_25 - .L_24)
	.align		4
.L_24:
        /*0028*/ 	.word	index@($__internal_0_$__cuda_sm10x_tcgen05_guardrail_trap_col_being_dealloced_not_returned_by_alloc)
        /*002c*/ 	.word	0x00000000


	//----- nvinfo : EIATTR_FRAME_SIZE
	.align		4
.L_25:
        /*0030*/ 	.byte	0x04, 0x11
        /*0032*/ 	.short	(.L_27 - .L_26)
	.align		4
.L_26:
        /*0034*/ 	.word	index@(_ZN7cutlass13device_kernelINS_4gemm6kernel13GemmUniversalIN4cute5tupleIJiiiiEEENS1_10collective13CollectiveMmaINS1_35MainloopSm100TmaUmmaWarpSpecializedILi12ELi2ELi4ENS5_IJNS4_1CILi1EEESB_SB_EEEEENS5_IJNSA_ILi128EEESE_NSA_ILi32EEEEEENS_6half_tENS5_IJlSB_lEEESH_NS5_IJSB_llEEENS4_8TiledMMAINS4_8MMA_AtomIJNS4_20SM100_MMA_F16BF16_SSISH_SH_fLi128ELi128ELNS4_4UMMA5MajorE0ELSO_1ELNSN_7ScaleInE0ELSP_0EEEEEENS4_6LayoutISC_NS5_IJNSA_ILi0EEEST_ST_EEEEENS5_IJNS4_10UnderscoreESW_SW_EEEEENS4_13SM90_TMA_LOADENS4_14ComposedLayoutINS4_7SwizzleILi2ELi4ELi3EEENS4_18smem_ptr_flag_bitsILi16EEENSS_INS5_IJNSA_ILi8EEESF_EEENS5_IJSF_SB_EEEEEEEvNS4_8identityESZ_NS10_INS11_ILi3ELi4ELi3EEES14_NSS_INS5_IJNSA_ILi64EEES15_EEENS5_IJSB_S1C_EEEEEEEvS1A_EENS_8epilogue10collective18CollectiveEpilogueINS1I_23Sm100TmaWarpSpecializedILi4ELi2ELi32ELb1ELb0EEEJSG_NS5_IJNSS_ISE_SB_EENSS_ISF_SB_EEEEESH_SI_SH_SI_NS1I_6fusion15FusionCallbacksIS1M_NS1Q_17LinearCombinationISH_fSH_fLNS_15FloatRoundStyleE2EEESG_S1P_JEEENS4_5SM1004TMEM4LOAD26SM100_TMEM_LOAD_32dp32b32xESZ_S19_NS4_39AutoVectorizingCopyWithAssumedAlignmentILi128EEENS4_14SM90_TMA_STOREES19_S21_S21_EEEvvEEEEvNT_6ParamsE)
        /*0038*/ 	.word	0x00000000


	//----- nvinfo : EIATTR_MIN_STACK_SIZE
	.align		4
.L_27:
        /*003c*/ 	.byte	0x04, 0x12
        /*003e*/ 	.short	(.L_29 - .L_28)
	.align		4
.L_28:
        /*0040*/ 	.word	index@(_ZN7cutlass13device_kernelINS_4gemm6kernel13GemmUniversalIN4cute5tupleIJiiiiEEENS1_10collective13CollectiveMmaINS1_35MainloopSm100TmaUmmaWarpSpecializedILi12ELi2ELi4ENS5_IJNS4_1CILi1EEESB_SB_EEEEENS5_IJNSA_ILi128EEESE_NSA_ILi32EEEEEENS_6half_tENS5_IJlSB_lEEESH_NS5_IJSB_llEEENS4_8TiledMMAINS4_8MMA_AtomIJNS4_20SM100_MMA_F16BF16_SSISH_SH_fLi128ELi128ELNS4_4UMMA5MajorE0ELSO_1ELNSN_7ScaleInE0ELSP_0EEEEEENS4_6LayoutISC_NS5_IJNSA_ILi0EEEST_ST_EEEEENS5_IJNS4_10UnderscoreESW_SW_EEEEENS4_13SM90_TMA_LOADENS4_14ComposedLayoutINS4_7SwizzleILi2ELi4ELi3EEENS4_18smem_ptr_flag_bitsILi16EEENSS_INS5_IJNSA_ILi8EEESF_EEENS5_IJSF_SB_EEEEEEEvNS4_8identityESZ_NS10_INS11_ILi3ELi4ELi3EEES14_NSS_INS5_IJNSA_ILi64EEES15_EEENS5_IJSB_S1C_EEEEEEEvS1A_EENS_8epilogue10collective18CollectiveEpilogueINS1I_23Sm100TmaWarpSpecializedILi4ELi2ELi32ELb1ELb0EEEJSG_NS5_IJNSS_ISE_SB_EENSS_ISF_SB_EEEEESH_SI_SH_SI_NS1I_6fusion15FusionCallbacksIS1M_NS1Q_17LinearCombinationISH_fSH_fLNS_15FloatRoundStyleE2EEESG_S1P_JEEENS4_5SM1004TMEM4LOAD26SM100_TMEM_LOAD_32dp32b32xESZ_S19_NS4_39AutoVectorizingCopyWithAssumedAlignmentILi128EEENS4_14SM90_TMA_STOREES19_S21_S21_EEEvvEEEEvNT_6ParamsE)
        /*0044*/ 	.word	0x00000000
.L_29:


//--------------------- .nv.compat                --------------------------
	.section	.nv.compat,"",@"SHT_CUDA_COMPAT_INFO"
	.align	4
        /*0000*/ 	.byte	0x02, 0x09, 0x01, 0x00, 0x02, 0x02, 0x02, 0x00, 0x02, 0x05, 0x05, 0x00, 0x03, 0x07, 0x01, 0x01
        /*0010*/ 	.byte	0x02, 0x03, 0x01, 0x00, 0x02, 0x06, 0x01, 0x00, 0x04, 0x0b, 0x08, 0x00, 0x09, 0x00, 0x00, 0x00
        /*0020*/ 	.byte	0x00, 0x00, 0x00, 0x00


//--------------------- .nv.info._ZN7cutlass13device_kernelINS_4gemm6kernel13GemmUniversalIN4cute5tupleIJiiiiEEENS1_10collective13CollectiveMmaINS1_35MainloopSm100TmaUmmaWarpSpecializedILi12ELi2ELi4ENS5_IJNS4_1CILi1EEESB_SB_EEEEENS5_IJNSA_ILi128EEESE_NSA_ILi32EEEEEENS_6half_tENS5_IJlSB_lEEESH_NS5_IJSB_llEEENS4_8TiledMMAINS4_8MMA_AtomIJNS4_20SM100_MMA_F16BF16_SSISH_SH_fLi128ELi128ELNS4_4UMMA5MajorE0ELSO_1ELNSN_7ScaleInE0ELSP_0EEEEEENS4_6LayoutISC_NS5_IJNSA_ILi0EEEST_ST_EEEEENS5_IJNS4_10UnderscoreESW_SW_EEEEENS4_13SM90_TMA_LOADENS4_14ComposedLayoutINS4_7SwizzleILi2ELi4ELi3EEENS4_18smem_ptr_flag_bitsILi16EEENSS_INS5_IJNSA_ILi8EEESF_EEENS5_IJSF_SB_EEEEEEEvNS4_8identityESZ_NS10_INS11_ILi3ELi4ELi3EEES14_NSS_INS5_IJNSA_ILi64EEES15_EEENS5_IJSB_S1C_EEEEEEEvS1A_EENS_8epilogue10collective18CollectiveEpilogueINS1I_23Sm100TmaWarpSpecializedILi4ELi2ELi32ELb1ELb0EEEJSG_NS5_IJNSS_ISE_SB_EENSS_ISF_SB_EEEEESH_SI_SH_SI_NS1I_6fusion15FusionCallbacksIS1M_NS1Q_17LinearCombinationISH_fSH_fLNS_15FloatRoundStyleE2EEESG_S1P_JEEENS4_5SM1004TMEM4LOAD26SM100_TMEM_LOAD_32dp32b32xESZ_S19_NS4_39AutoVectorizingCopyWithAssumedAlignmentILi128EEENS4_14SM90_TMA_STOREES19_S21_S21_EEEvvEEEEvNT_6ParamsE --------------------------
	.section	.nv.info._ZN7cutlass13device_kernelINS_4gemm6kernel13GemmUniversalIN4cute5tupleIJiiiiEEENS1_10collective13CollectiveMmaINS1_35MainloopSm100TmaUmmaWarpSpecializedILi12ELi2ELi4ENS5_IJNS4_1CILi1EEESB_SB_EEEEENS5_IJNSA_ILi128EEESE_NSA_ILi32EEEEEENS_6half_tENS5_IJlSB_lEEESH_NS5_IJSB_llEEENS4_8TiledMMAINS4_8MMA_AtomIJNS4_20SM100_MMA_F16BF16_SSISH_SH_fLi128ELi128ELNS4_4UMMA5MajorE0ELSO_1ELNSN_7ScaleInE0ELSP_0EEEEEENS4_6LayoutISC_NS5_IJNSA_ILi0EEEST_ST_EEEEENS5_IJNS4_10UnderscoreESW_SW_EEEEENS4_13SM90_TMA_LOADENS4_14ComposedLayoutINS4_7SwizzleILi2ELi4ELi3EEENS4_18smem_ptr_flag_bitsILi16EEENSS_INS5_IJNSA_ILi8EEESF_EEENS5_IJSF_SB_EEEEEEEvNS4_8identityESZ_NS10_INS11_ILi3ELi4ELi3EEES14_NSS_INS5_IJNSA_ILi64EEES15_EEENS5_IJSB_S1C_EEEEEEEvS1A_EENS_8epilogue10collective18CollectiveEpilogueINS1I_23Sm100TmaWarpSpecializedILi4ELi2ELi32ELb1ELb0EEEJSG_NS5_IJNSS_ISE_SB_EENSS_ISF_SB_EEEEESH_SI_SH_SI_NS1I_6fusion15FusionCallbacksIS1M_NS1Q_17LinearCombinationISH_fSH_fLNS_15FloatRoundStyleE2EEESG_S1P_JEEENS4_5SM1004TMEM4LOAD26SM100_TMEM_LOAD_32dp32b32xESZ_S19_NS4_39AutoVectorizingCopyWithAssumedAlignmentILi128EEENS4_14SM90_TMA_STOREES19_S21_S21_EEEvvEEEEvNT_6ParamsE,"",@"SHT_CUDA_INFO"
	.sectionflags	@""
	.align	4


	//----- nvinfo : EIATTR_CUDA_API_VERSION
	.align		4
        /*0000*/ 	.byte	0x04, 0x37
        /*0002*/ 	.short	(.L_31 - .L_30)
.L_30:
        /*0004*/ 	.word	0x00000082


	//----- nvinfo : EIATTR_KPARAM_INFO
	.align		4
.L_31:
        /*0008*/ 	.byte	0x04, 0x17
        /*000a*/ 	.short	(.L_33 - .L_32)
.L_32:
        /*000c*/ 	.word	0x00000000
        /*0010*/ 	.short	0x0000
        /*0012*/ 	.short	0x0000
        /*0014*/ 	.byte	0x00, 0xf0, 0x01, 0x20


	//----- nvinfo : EIATTR_AT_ENTRY_FRAGMENTS
	.align		4
.L_33:
        /*0018*/ 	.byte	0x04, 0x4f
        /*001a*/ 	.short	(.L_35 - .L_34)


	//   ....[0]....
.L_34:
        /*001c*/ 	.word	0x00000006


	//----- nvinfo : EIATTR_RESERVED_SMEM_USED
	.align		4
.L_35:
        /*0020*/ 	.byte	0x01, 0x41
	.zero		2


	//----- nvinfo : EIATTR_SPARSE_MMA_MASK
	.align		4
        /*0024*/ 	.byte	0x03, 0x50
        /*0026*/ 	.short	0x0000


	//----- nvinfo : EIATTR_TCGEN05_1CTA_USED
	.align		4
        /*0028*/ 	.byte	0x01, 0x51
	.zero		2


	//----- nvinfo : EIATTR_MAXREG_COUNT
	.align		4
        /*002c*/ 	.byte	0x03, 0x1b
        /*002e*/ 	.short	0x00ff


	//----- nvinfo : EIATTR_NUM_BARRIERS
	.align		4
        /*0030*/ 	.byte	0x02, 0x4c
        /*0032*/ 	.byte	0x07
	.zero		1


	//----- nvinfo : EIATTR_EXTERNS
	.align		4
        /*0034*/ 	.byte	0x04, 0x0f
        /*0036*/ 	.short	(.L_37 - .L_36)


	//   ....[0]....
	.align		4
.L_36:
        /*0038*/ 	.word	index@(__assertfail)


	//----- nvinfo : EIATTR_MERCURY_ISA_VERSION
	.align		4
.L_37:
        /*003c*/ 	.byte	0x03, 0x5f
        /*003e*/ 	.short	0x0101


	//----- nvinfo : EIATTR_INT_WARP_WIDE_INSTR_OFFSETS
	.align		4
        /*0040*/ 	.byte	0x04, 0x31
        /*0042*/ 	.short	(.L_39 - .L_38)


	//   ....[0]....
.L_38:
        /*0044*/ 	.word	0x00001fb0


	//   ....[1]....
        /*0048*/ 	.word	0x00003d90


	//   ....[2]....
        /*004c*/ 	.word	0x00003dc0


	//   ....[3]....
        /*0050*/ 	.word	0x00003e10


	//   ....[4]....
        /*0054*/ 	.word	0x00004730


	//   ....[5]....
        /*0058*/ 	.word	0x00004790


	//   ....[6]....
        /*005c*/ 	.word	0x00004870


	//   ....[7]....
        /*0060*/ 	.word	0x000048e0


	//   ....[8]....
        /*0064*/ 	.word	0x000049f0


	//   ....[9]....
        /*0068*/ 	.word	0x00004a80


	//   ....[10]....
        /*006c*/ 	.word	0x00004c50


	//   ....[11]....
        /*0070*/ 	.word	0x00004db0


	//----- nvinfo : EIATTR_COOP_GROUP_MASK_REGIDS
	.align		4
.L_39:
        /*0074*/ 	.byte	0x04, 0x29
        /*0076*/ 	.short	(.L_41 - .L_40)


	//   ....[0]....
.L_40:
        /*0078*/ 	.word	0xffffffff


	//   ....[1]....
        /*007c*/ 	.word	0xffffffff


	//   ....[2]....
        /*0080*/ 	.word	0xffffffff


	//   ....[3]....
        /*0084*/ 	.word	0xffffffff


	//   ....[4]....
        /*0088*/ 	.word	0xffffffff


	//   ....[5]....
        /*008c*/ 	.word	0xffffffff


	//   ....[6]....
        /*0090*/ 	.word	0xffffffff


	//   ....[7]....
        /*0094*/ 	.word	0xffffffff


	//   ....[8]....
        /*0098*/ 	.word	0xffffffff


	//   ....[9]....
        /*009c*/ 	.word	0xffffffff


	//   ....[10]....
        /*00a0*/ 	.word	0xffffffff


	//   ....[11]....
        /*00a4*/ 	.word	0xffffffff


	//   ....[12]....
        /*00a8*/ 	.word	0xffffffff


	//----- nvinfo : EIATTR_COOP_GROUP_INSTR_OFFSETS
	.align		4
.L_41:
        /*00ac*/ 	.byte	0x04, 0x28
        /*00ae*/ 	.short	(.L_43 - .L_42)


	//   ....[0]....
.L_42:
        /*00b0*/ 	.word	0x00000090


	//   ....[1]....
        /*00b4*/ 	.word	0x000004d0


	//   ....[2]....
        /*00b8*/ 	.word	0x00000770


	//   ....[3]....
        /*00bc*/ 	.word	0x00000910


	//   ....[4]....
        /*00c0*/ 	.word	0x00000a10


	//   ....[5]....
        /*00c4*/ 	.word	0x00000b80


	//   ....[6]....
        /*00c8*/ 	.word	0x00000d20


	//   ....[7]....
        /*00cc*/ 	.word	0x00001e90


	//   ....[8]....
        /*00d0*/ 	.word	0x000030f0


	//   ....[9]....
        /*00d4*/ 	.word	0x00003300


	//   ....[10]....
        /*00d8*/ 	.word	0x00003330


	//   ....[11]....
        /*00dc*/ 	.word	0x00003c80


	//   ....[12]....
        /*00e0*/ 	.word	0x00003eb0


	//----- nvinfo : EIATTR_VRC_CTA_INIT_COUNT
	.align		4
.L_43:
        /*00e4*/ 	.byte	0x02, 0x4a
        /*00e6*/ 	.byte	0x80
	.zero		1


	//----- nvinfo : EIATTR_SYSCALL_OFFSETS
	.align		4
        /*00e8*/ 	.byte	0x04, 0x46
        /*00ea*/ 	.short	(.L_45 - .L_44)


	//   ....[0]....
.L_44:
        /*00ec*/ 	.word	0x00005830


	//   ....[1]....
        /*00f0*/ 	.word	0x00005920


	//   ....[2]....
        /*00f4*/ 	.word	0x00006090


	//   ....[3]....
        /*00f8*/ 	.word	0x00006d10


	//   ....[4]....
        /*00fc*/ 	.word	0x00007960


	//   ....[5]....
        /*0100*/ 	.word	0x000085b0


	//----- nvinfo : EIATTR_MBARRIER_INSTR_OFFSETS
	.align		4
.L_45:
        /*0104*/ 	.byte	0x04, 0x39
        /*0106*/ 	.short	(.L_47 - .L_46)


	//   ....[0]....
.L_46:
        /*0108*/ 	.word	0x000005d0
        /*010c*/ 	.word	0x000000ff
        /*0110*/ 	.word	0x00000000
        /*0114*/ 	.short	0x0100
        /*0116*/ 	.byte	0x05
	.zero		1


	//   ....[1]....
        /*0118*/ 	.word	0x000005e0
        /*011c*/ 	.word	0x000000ff
        /*0120*/ 	.word	0x00000060
        /*0124*/ 	.short	0x0100
        /*0126*/ 	.byte	0x05
	.zero		1


	//   ....[2]....
        /*0128*/ 	.word	0x000005f0
        /*012c*/ 	.word	0x000000ff
        /*0130*/ 	.word	0x00000008
        /*0134*/ 	.short	0x0100
        /*0136*/ 	.byte	0x05
	.zero		1


	//   ....[3]....
        /*0138*/ 	.word	0x00000600
        /*013c*/ 	.word	0x000000ff
        /*0140*/ 	.word	0x00000068
        /*0144*/ 	.short	0x0100
        /*0146*/ 	.byte	0x05
	.zero		1


	//   ....[4]....
        /*0148*/ 	.word	0x00000610
        /*014c*/ 	.word	0x000000ff
        /*0150*/ 	.word	0x00000010
        /*0154*/ 	.short	0x0100
        /*0156*/ 	.byte	0x05
	.zero		1


	//   ....[5]....
        /*0158*/ 	.word	0x00000620
        /*015c*/ 	.word	0x000000ff
        /*0160*/ 	.word	0x00000070
        /*0164*/ 	.short	0x0100
        /*0166*/ 	.byte	0x05
	.zero		1


	//   ....[6]....
        /*0168*/ 	.word	0x00000630
        /*016c*/ 	.word	0x000000ff
        /*0170*/ 	.word	0x00000018
        /*0174*/ 	.short	0x0100
        /*0176*/ 	.byte	0x05
	.zero		1


	//   ....[7]....
        /*0178*/ 	.word	0x00000640
        /*017c*/ 	.word	0x000000ff
        /*0180*/ 	.word	0x00000078
        /*0184*/ 	.short	0x0100
        /*0186*/ 	.byte	0x05
	.zero		1


	//   ....[8]....
        /*0188*/ 	.word	0x00000650
        /*018c*/ 	.word	0x000000ff
        /*0190*/ 	.word	0x00000020
        /*0194*/ 	.short	0x0100
        /*0196*/ 	.byte	0x05
	.zero		1


	//   ....[9]....
        /*0198*/ 	.word	0x00000660
        /*019c*/ 	.word	0x000000ff
        /*01a0*/ 	.word	0x00000080
        /*01a4*/ 	.short	0x0100
        /*01a6*/ 	.byte	0x05
	.zero		1


	//   ....[10]....
        /*01a8*/ 	.word	0x00000670
        /*01ac*/ 	.word	0x000000ff
        /*01b0*/ 	.word	0x00000028
        /*01b4*/ 	.short	0x0100
        /*01b6*/ 	.byte	0x05
	.zero		1


	//   ....[11]....
        /*01b8*/ 	.word	0x00000680
        /*01bc*/ 	.word	0x000000ff
        /*01c0*/ 	.word	0x00000088
        /*01c4*/ 	.short	0x0100
        /*01c6*/ 	.byte	0x05
	.zero		1


	//   ....[12]....
        /*01c8*/ 	.word	0x00000690
        /*01cc*/ 	.word	0x000000ff
        /*01d0*/ 	.word	0x00000030
        /*01d4*/ 	.short	0x0100
        /*01d6*/ 	.byte	0x05
	.zero		1


	//   ....[13]....
        /*01d8*/ 	.word	0x000006a0
        /*01dc*/ 	.word	0x000000ff
        /*01e0*/ 	.word	0x00000090
        /*01e4*/ 	.short	0x0100
        /*01e6*/ 	.byte	0x05
	.zero		1


	//   ....[14]....
        /*01e8*/ 	.word	0x000006b0
        /*01ec*/ 	.word	0x000000ff
        /*01f0*/ 	.word	0x00000038
        /*01f4*/ 	.short	0x0100
        /*01f6*/ 	.byte	0x05
	.zero		1


	//   ....[15]....
        /*01f8*/ 	.word	0x000006c0
        /*01fc*/ 	.word	0x000000ff
        /*0200*/ 	.word	0x00000098
        /*0204*/ 	.short	0x0100
        /*0206*/ 	.byte	0x05
	.zero		1


	//   ....[16]....
        /*0208*/ 	.word	0x000006d0
        /*020c*/ 	.word	0x000000ff
        /*0210*/ 	.word	0x00000040
        /*0214*/ 	.short	0x0100
        /*0216*/ 	.byte	0x05
	.zero		1


	//   ....[17]....
        /*0218*/ 	.word	0x000006e0
        /*021c*/ 	.word	0x000000ff
        /*0220*/ 	.word	0x000000a0
        /*0224*/ 	.short	0x0100
        /*0226*/ 	.byte	0x05
	.zero		1


	//   ....[18]....
        /*0228*/ 	.word	0x000006f0
        /*022c*/ 	.word	0x000000ff
        /*0230*/ 	.word	0x00000048
        /*0234*/ 	.short	0x0100
        /*0236*/ 	.byte	0x05
	.zero		1


	//   ....[19]....
        /*0238*/ 	.word	0x00000700
        /*023c*/ 	.word	0x000000ff
        /*0240*/ 	.word	0x000000a8
        /*0244*/ 	.short	0x0100
        /*0246*/ 	.byte	0x05
	.zero		1


	//   ....[20]....
        /*0248*/ 	.word	0x00000710
        /*024c*/ 	.word	0x000000ff
        /*0250*/ 	.word	0x00000050
        /*0254*/ 	.short	0x0100
        /*0256*/ 	.byte	0x05
	.zero		1


	//   ....[21]....
        /*0258*/ 	.word	0x00000720
        /*025c*/ 	.word	0x000000ff
        /*0260*/ 	.word	0x000000b0
        /*0264*/ 	.short	0x0100
        /*0266*/ 	.byte	0x05
	.zero		1


	//   ....[22]....
        /*0268*/ 	.word	0x00000730
        /*026c*/ 	.word	0x000000ff
        /*0270*/ 	.word	0x00000058
        /*0274*/ 	.short	0x0100
        /*0276*/ 	.byte	0x05
	.zero		1


	//   ....[23]....
        /*0278*/ 	.word	0x00000740
        /*027c*/ 	.word	0x000000ff
        /*0280*/ 	.word	0x000000b8
        /*0284*/ 	.short	0x0100
        /*0286*/ 	.byte	0x05
	.zero		1


	//   ....[24]....
        /*0288*/ 	.word	0x00000880
        /*028c*/ 	.word	0x000000ff
        /*0290*/ 	.word	0x000000c0
        /*0294*/ 	.short	0x0100
        /*0296*/ 	.byte	0x07
	.zero		1


	//   ....[25]....
        /*0298*/ 	.word	0x00000890
        /*029c*/ 	.word	0x000000ff
        /*02a0*/ 	.word	0x000000e0
        /*02a4*/ 	.short	0x0100
        /*02a6*/ 	.byte	0x07
	.zero		1


	//   ....[26]....
        /*02a8*/ 	.word	0x000008a0
        /*02ac*/ 	.word	0x000000ff
        /*02b0*/ 	.word	0x000000c8
        /*02b4*/ 	.short	0x0100
        /*02b6*/ 	.byte	0x07
	.zero		1


	//   ....[27]....
        /*02b8*/ 	.word	0x000008b0
        /*02bc*/ 	.word	0x000000ff
        /*02c0*/ 	.word	0x000000e8
        /*02c4*/ 	.short	0x0100
        /*02c6*/ 	.byte	0x07
	.zero		1


	//   ....[28]....
        /*02c8*/ 	.word	0x000008c0
        /*02cc*/ 	.word	0x000000ff
        /*02d0*/ 	.word	0x000000d0
        /*02d4*/ 	.short	0x0100
        /*02d6*/ 	.byte	0x07
	.zero		1


	//   ....[29]....
        /*02d8*/ 	.word	0x000008d0
        /*02dc*/ 	.word	0x000000ff
        /*02e0*/ 	.word	0x000000f0
        /*02e4*/ 	.short	0x0100
        /*02e6*/ 	.byte	0x07
	.zero		1


	//   ....[30]....
        /*02e8*/ 	.word	0x000008e0
        /*02ec*/ 	.word	0x000000ff
        /*02f0*/ 	.word	0x000000d8
        /*02f4*/ 	.short	0x0100
        /*02f6*/ 	.byte	0x07
	.zero		1


	//   ....[31]....
        /*02f8*/ 	.word	0x000008f0
        /*02fc*/ 	.word	0x000000ff
        /*0300*/ 	.word	0x000000f8
        /*0304*/ 	.short	0x0100
        /*0306*/ 	.byte	0x07
	.zero		1


	//   ....[32]....
        /*0308*/ 	.word	0x000009e0
        /*030c*/ 	.word	0x000000ff
        /*0310*/ 	.word	0x00000100
        /*0314*/ 	.short	0x0100
        /*0316*/ 	.byte	0x05
	.zero		1


	//   ....[33]....
        /*0318*/ 	.word	0x000009f0
        /*031c*/ 	.word	0x000000ff
        /*0320*/ 	.word	0x00000108
        /*0324*/ 	.short	0x0100
        /*0326*/ 	.byte	0x05
	.zero		1


	//   ....[34]....
        /*0328*/ 	.word	0x00000b30
        /*032c*/ 	.word	0x000000ff
        /*0330*/ 	.word	0x00000110
        /*0334*/ 	.short	0x0100
        /*0336*/ 	.byte	0x05
	.zero		1


	//   ....[35]....
        /*0338*/ 	.word	0x00000b40
        /*033c*/ 	.word	0x000000ff
        /*0340*/ 	.word	0x00000120
        /*0344*/ 	.short	0x0100
        /*0346*/ 	.byte	0x05
	.zero		1


	//   ....[36]....
        /*0348*/ 	.word	0x00000b50
        /*034c*/ 	.word	0x000000ff
        /*0350*/ 	.word	0x00000118
        /*0354*/ 	.short	0x0100
        /*0356*/ 	.byte	0x05
	.zero		1


	//   ....[37]....
        /*0358*/ 	.word	0x00000b60
        /*035c*/ 	.word	0x000000ff
        /*0360*/ 	.word	0x00000128
        /*0364*/ 	.short	0x0100
        /*0366*/ 	.byte	0x05
	.zero		1


	//   ....[38]....
        /*0368*/ 	.word	0x00000c90
        /*036c*/ 	.word	0x000000ff
        /*0370*/ 	.word	0x00000130
        /*0374*/ 	.short	0x0100
        /*0376*/ 	.byte	0x07
	.zero		1


	//   ....[39]....
        /*0378*/ 	.word	0x00000ca0
        /*037c*/ 	.word	0x000000ff
        /*0380*/ 	.word	0x00000150
        /*0384*/ 	.short	0x0100
        /*0386*/ 	.byte	0x07
	.zero		1


	//   ....[40]....
        /*0388*/ 	.word	0x00000cb0
        /*038c*/ 	.word	0x000000ff
        /*0390*/ 	.word	0x00000138
        /*0394*/ 	.short	0x0100
        /*0396*/ 	.byte	0x07
	.zero		1


	//   ....[41]....
        /*0398*/ 	.word	0x00000cc0
        /*039c*/ 	.word	0x000000ff
        /*03a0*/ 	.word	0x00000158
        /*03a4*/ 	.short	0x0100
        /*03a6*/ 	.byte	0x07
	.zero		1


	//   ....[42]....
        /*03a8*/ 	.word	0x00000cd0
        /*03ac*/ 	.word	0x000000ff
        /*03b0*/ 	.word	0x00000140
        /*03b4*/ 	.short	0x0100
        /*03b6*/ 	.byte	0x07
	.zero		1


	//   ....[43]....
        /*03b8*/ 	.word	0x00000ce0
        /*03bc*/ 	.word	0x000000ff
        /*03c0*/ 	.word	0x00000160
        /*03c4*/ 	.short	0x0100
        /*03c6*/ 	.byte	0x07
	.zero		1


	//   ....[44]....
        /*03c8*/ 	.word	0x00000cf0
        /*03cc*/ 	.word	0x000000ff
        /*03d0*/ 	.word	0x00000148
        /*03d4*/ 	.short	0x0100
        /*03d6*/ 	.byte	0x07
	.zero		1


	//   ....[45]....
        /*03d8*/ 	.word	0x00000d00
        /*03dc*/ 	.word	0x000000ff
        /*03e0*/ 	.word	0x00000168
        /*03e4*/ 	.short	0x0100
        /*03e6*/ 	.byte	0x07
	.zero		1


	//   ....[46]....
        /*03e8*/ 	.word	0x00000df0
        /*03ec*/ 	.word	0x000000ff
        /*03f0*/ 	.word	0x00000170
        /*03f4*/ 	.short	0x0100
        /*03f6*/ 	.byte	0x05
	.zero		1


	//   ....[47]....
        /*03f8*/ 	.word	0x00000e00
        /*03fc*/ 	.word	0x000000ff
        /*0400*/ 	.word	0x00000180
        /*0404*/ 	.short	0x0100
        /*0406*/ 	.byte	0x05
	.zero		1


	//   ....[48]....
        /*0408*/ 	.word	0x00000e10
        /*040c*/ 	.word	0x000000ff
        /*0410*/ 	.word	0x00000178
        /*0414*/ 	.short	0x0100
        /*0416*/ 	.byte	0x05
	.zero		1


	//   ....[49]....
        /*0418*/ 	.word	0x00000e20
        /*041c*/ 	.word	0x000000ff
        /*0420*/ 	.word	0x00000188
        /*0424*/ 	.short	0x0100
        /*0426*/ 	.byte	0x05
	.zero		1


	//   ....[50]....
        /*0428*/ 	.word	0x000016f0
        /*042c*/ 	.word	0x00000002
        /*0430*/ 	.word	0x00000180
        /*0434*/ 	.short	0x010a
        /*0436*/ 	.byte	0xff
	.zero		1


	//   ....[51]....
        /*0438*/ 	.word	0x00001720
        /*043c*/ 	.word	0x00000002
        /*0440*/ 	.word	0x00000170
        /*0444*/ 	.short	0x0101
        /*0446*/ 	.byte	0xff
	.zero		1


	//   ....[52]....
        /*0448*/ 	.word	0x000017f0
        /*044c*/ 	.word	0x000000ff
        /*0450*/ 	.word	0x00000060
        /*0454*/ 	.short	0x010a
        /*0456*/ 	.byte	0x08
	.zero		1


	//   ....[53]....
        /*0458*/ 	.word	0x000018a0
        /*045c*/ 	.word	0x000000ff
        /*0460*/ 	.word	0x00000060
        /*0464*/ 	.short	0x010a
        /*0466*/ 	.byte	0x21
	.zero		1


	//   ....[54]....
        /*0468*/ 	.word	0x00001a00
        /*046c*/ 	.word	0x000000ff
        /*0470*/ 	.word	0x00000060
        /*0474*/ 	.short	0x010a
        /*0476*/ 	.byte	0x08
	.zero		1


	//   ....[55]....
        /*0478*/ 	.word	0x00001b40
        /*047c*/ 	.word	0x000000ff
        /*0480*/ 	.word	0x00000108
        /*0484*/ 	.short	0x0101
        /*0486*/ 	.byte	0x04
	.zero		1


	//   ....[56]....
        /*0488*/ 	.word	0x00001b60
        /*048c*/ 	.word	0x000000ff
        /*0490*/ 	.word	0x00000060
        /*0494*/ 	.short	0x010a
        /*0496*/ 	.byte	0x08
	.zero		1


	//   ....[57]....
        /*0498*/ 	.word	0x00001bf0
        /*049c*/ 	.word	0x000000ff
        /*04a0*/ 	.word	0x00000060
        /*04a4*/ 	.short	0x010a
        /*04a6*/ 	.byte	0x19
	.zero		1


	//   ....[58]....
        /*04a8*/ 	.word	0x00001d50
        /*04ac*/ 	.word	0x000000ff
        /*04b0*/ 	.word	0x00000060
        /*04b4*/ 	.short	0x010a
        /*04b6*/ 	.byte	0x08
	.zero		1


	//   ....[59]....
        /*04b8*/ 	.word	0x00001ec0
        /*04bc*/ 	.word	0x00000002
        /*04c0*/ 	.word	0x00000110
        /*04c4*/ 	.short	0x010a
        /*04c6*/ 	.byte	0xff
	.zero		1


	//   ....[60]....
        /*04c8*/ 	.word	0x00001f80
        /*04cc*/ 	.word	0x00000002
        /*04d0*/ 	.word	0x00000000
        /*04d4*/ 	.short	0x0101
        /*04d6*/ 	.byte	0xff
	.zero		1


	//   ....[61]....
        /*04d8*/ 	.word	0x000024e0
        /*04dc*/ 	.word	0x000000ff
        /*04e0*/ 	.word	0x00000000
        /*04e4*/ 	.short	0x010a
        /*04e6*/ 	.byte	0x05
	.zero		1


	//   ....[62]....
        /*04e8*/ 	.word	0x00002570
        /*04ec*/ 	.word	0x000000ff
        /*04f0*/ 	.word	0x00000000
        /*04f4*/ 	.short	0x010a
        /*04f6*/ 	.byte	0x05
	.zero		1


	//   ....[63]....
        /*04f8*/ 	.word	0x00002600
        /*04fc*/ 	.word	0x000000ff
        /*0500*/ 	.word	0x00000000
        /*0504*/ 	.short	0x010a
        /*0506*/ 	.byte	0x05
	.zero		1


	//   ....[64]....
        /*0508*/ 	.word	0x00002690
        /*050c*/ 	.word	0x000000ff
        /*0510*/ 	.word	0x00000000
        /*0514*/ 	.short	0x010a
        /*0516*/ 	.byte	0x05
	.zero		1


	//   ....[65]....
        /*0518*/ 	.word	0x00002720
        /*051c*/ 	.word	0x000000ff
        /*0520*/ 	.word	0x00000000
        /*0524*/ 	.short	0x010a
        /*0526*/ 	.byte	0x05
	.zero		1


	//   ....[66]....
        /*0528*/ 	.word	0x000027b0
        /*052c*/ 	.word	0x000000ff
        /*0530*/ 	.word	0x00000000
        /*0534*/ 	.short	0x010a
        /*0536*/ 	.byte	0x05
	.zero		1


	//   ....[67]....
        /*0538*/ 	.word	0x00002840
        /*053c*/ 	.word	0x000000ff
        /*0540*/ 	.word	0x00000000
        /*0544*/ 	.short	0x010a
        /*0546*/ 	.byte	0x05
	.zero		1


	//   ....[68]....
        /*0548*/ 	.word	0x000028d0
        /*054c*/ 	.word	0x000000ff
        /*0550*/ 	.word	0x00000000
        /*0554*/ 	.short	0x010a
        /*0556*/ 	.byte	0x05
	.zero		1


	//   ....[69]....
        /*0558*/ 	.word	0x00002960
        /*055c*/ 	.word	0x000000ff
        /*0560*/ 	.word	0x00000000
        /*0564*/ 	.short	0x010a
        /*0566*/ 	.byte	0x05
	.zero		1


	//   ....[70]....
        /*0568*/ 	.word	0x000029f0
        /*056c*/ 	.word	0x000000ff
        /*0570*/ 	.word	0x00000000
        /*0574*/ 	.short	0x010a
        /*0576*/ 	.byte	0x05
	.zero		1


	//   ....[71]....
        /*0578*/ 	.word	0x00002a80
        /*057c*/ 	.word	0x000000ff
        /*0580*/ 	.word	0x00000000
        /*0584*/ 	.short	0x010a
        /*0586*/ 	.byte	0x05
	.zero		1


	//   ....[72]....
        /*0588*/ 	.word	0x00002b20
        /*058c*/ 	.word	0x00000000
        /*0590*/ 	.word	0x00000000
        /*0594*/ 	.short	0x010a
        /*0596*/ 	.byte	0xff
	.zero		1


	//   ....[73]....
        /*0598*/ 	.word	0x00002c40
        /*059c*/ 	.word	0x00000000
        /*05a0*/ 	.word	0x00000170
        /*05a4*/ 	.short	0x010a
        /*05a6*/ 	.byte	0xff
	.zero		1


	//   ....[74]....
        /*05a8*/ 	.word	0x00002cb0
        /*05ac*/ 	.word	0x00000000
        /*05b0*/ 	.word	0x00000000
        /*05b4*/ 	.short	0x0101
        /*05b6*/ 	.byte	0xff
	.zero		1


	//   ....[75]....
        /*05b8*/ 	.word	0x00002cd0
        /*05bc*/ 	.word	0x000000ff
        /*05c0*/ 	.word	0x00000120
        /*05c4*/ 	.short	0x010a
        /*05c6*/ 	.byte	0x05
	.zero		1


	//   ....[76]....
        /*05c8*/ 	.word	0x00002df0
        /*05cc*/ 	.word	0x00000000
        /*05d0*/ 	.word	0x00000110
        /*05d4*/ 	.short	0x010a
        /*05d6*/ 	.byte	0xff
	.zero		1


	//   ....[77]....
        /*05d8*/ 	.word	0x00002ef0
        /*05dc*/ 	.word	0x00000000
        /*05e0*/ 	.word	0x00000000
        /*05e4*/ 	.short	0x0101
        /*05e6*/ 	.byte	0xff
	.zero		1


	//   ....[78]....
        /*05e8*/ 	.word	0x00002f80
        /*05ec*/ 	.word	0x000000ff
        /*05f0*/ 	.word	0x00000120
        /*05f4*/ 	.short	0x0106
        /*05f6*/ 	.byte	0x05
	.zero		1


	//   ....[79]....
        /*05f8*/ 	.word	0x00002fa0
        /*05fc*/ 	.word	0x000000ff
        /*0600*/ 	.word	0x00000120
        /*0604*/ 	.short	0x010a
        /*0606*/ 	.byte	0x05
	.zero		1


	//   ....[80]....
        /*0608*/ 	.word	0x00003030
        /*060c*/ 	.word	0x000000ff
        /*0610*/ 	.word	0x00000120
        /*0614*/ 	.short	0x0106
        /*0616*/ 	.byte	0x04
	.zero		1


	//   ....[81]....
        /*0618*/ 	.word	0x00003070
        /*061c*/ 	.word	0x00000000
        /*0620*/ 	.word	0x00000120
        /*0624*/ 	.short	0x010a
        /*0626*/ 	.byte	0xff
	.zero		1


	//   ....[82]....
        /*0628*/ 	.word	0x00003570
        /*062c*/ 	.word	0x00000000
        /*0630*/ 	.word	0x00000110
        /*0634*/ 	.short	0x010a
        /*0636*/ 	.byte	0xff
	.zero		1


	//   ....[83]....
        /*0638*/ 	.word	0x00003680
        /*063c*/ 	.word	0x00000003
        /*0640*/ 	.word	0x00000000
        /*0644*/ 	.short	0x0101
        /*0646*/ 	.byte	0xff
	.zero		1


	//   ....[84]....
        /*0648*/ 	.word	0x00003690
        /*064c*/ 	.word	0x000000ff
        /*0650*/ 	.word	0x00000000
        /*0654*/ 	.short	0x010a
        /*0656*/ 	.byte	0x04
	.zero		1


	//   ....[85]....
        /*0658*/ 	.word	0x000036b0
        /*065c*/ 	.word	0x000000ff
        /*0660*/ 	.word	0x00000150
        /*0664*/ 	.short	0x010a
        /*0666*/ 	.byte	0x08
	.zero		1


	//   ....[86]....
        /*0668*/ 	.word	0x00003780
        /*066c*/ 	.word	0x000000ff
        /*0670*/ 	.word	0x00000000
        /*0674*/ 	.short	0x010a
        /*0676*/ 	.byte	0x07
	.zero		1


	//   ....[87]....
        /*0678*/ 	.word	0x000038c0
        /*067c*/ 	.word	0x000000ff
        /*0680*/ 	.word	0x00000000
        /*0684*/ 	.short	0x010a
        /*0686*/ 	.byte	0x04
	.zero		1


	//   ....[88]....
        /*0688*/ 	.word	0x00003ab0
        /*068c*/ 	.word	0x000000ff
        /*0690*/ 	.word	0x00000000
        /*0694*/ 	.short	0x010a
        /*0696*/ 	.byte	0x05
	.zero		1


	//   ....[89]....
        /*0698*/ 	.word	0x00003b40
        /*069c*/ 	.word	0x000000ff
        /*06a0*/ 	.word	0x00000000
        /*06a4*/ 	.short	0x010a
        /*06a6*/ 	.byte	0x05
	.zero		1


	//   ....[90]....
        /*06a8*/ 	.word	0x00003bd0
        /*06ac*/ 	.word	0x000000ff
        /*06b0*/ 	.word	0x00000000
        /*06b4*/ 	.short	0x010a
        /*06b6*/ 	.byte	0x05
	.zero		1


	//   ....[91]....
        /*06b8*/ 	.word	0x00003c60
        /*06bc*/ 	.word	0x000000ff
        /*06c0*/ 	.word	0x00000000
        /*06c4*/ 	.short	0x010a
        /*06c6*/ 	.byte	0x07
	.zero		1


	//   ....[92]....
        /*06c8*/ 	.word	0x000040e0
        /*06cc*/ 	.word	0x00000000
        /*06d0*/ 	.word	0x00000110
        /*06d4*/ 	.short	0x010a
        /*06d6*/ 	.byte	0xff
	.zero		1


	//   ....[93]....
        /*06d8*/ 	.word	0x000041a0
        /*06dc*/ 	.word	0x00000000
        /*06e0*/ 	.word	0x00000000
        /*06e4*/ 	.short	0x0101
        /*06e6*/ 	.byte	0xff
	.zero		1


	//   ....[94]....
        /*06e8*/ 	.word	0x000044c0
        /*06ec*/ 	.word	0x000000ff
        /*06f0*/ 	.word	0x00000108
        /*06f4*/ 	.short	0x010a
        /*06f6*/ 	.byte	0x07
	.zero		1


	//   ....[95]....
        /*06f8*/ 	.word	0x000046b0
        /*06fc*/ 	.word	0x000000ff
        /*0700*/ 	.word	0x000000e0
        /*0704*/ 	.short	0x010a
        /*0706*/ 	.byte	0x07
	.zero		1


	//   ....[96]....
        /*0708*/ 	.word	0x00004820
        /*070c*/ 	.word	0x000000ff
        /*0710*/ 	.word	0x000000c0
        /*0714*/ 	.short	0x010b
        /*0716*/ 	.byte	0x07
	.zero		1


	//   ....[97]....
        /*0718*/ 	.word	0x00004830
        /*071c*/ 	.word	0x000000ff
        /*0720*/ 	.word	0x00000000
        /*0724*/ 	.short	0x0101
        /*0726*/ 	.byte	0x08
	.zero		1


	//   ....[98]....
        /*0728*/ 	.word	0x00004840
        /*072c*/ 	.word	0x000000ff
        /*0730*/ 	.word	0x000000e8
        /*0734*/ 	.short	0x010a
        /*0736*/ 	.byte	0x07
	.zero		1


	//   ....[99]....
        /*0738*/ 	.word	0x00004990
        /*073c*/ 	.word	0x000000ff
        /*0740*/ 	.word	0x000000c8
        /*0744*/ 	.short	0x010b
        /*0746*/ 	.byte	0x07
	.zero		1


	//   ....[100]....
        /*0748*/ 	.word	0x000049a0
        /*074c*/ 	.word	0x000000ff
        /*0750*/ 	.word	0x00000000
        /*0754*/ 	.short	0x0101
        /*0756*/ 	.byte	0x08
	.zero		1


	//   ....[101]....
        /*0758*/ 	.word	0x000049b0
        /*075c*/ 	.word	0x000000ff
        /*0760*/ 	.word	0x000000f0
        /*0764*/ 	.short	0x010a
        /*0766*/ 	.byte	0x07
	.zero		1


	//   ....[102]....
        /*0768*/ 	.word	0x00004b30
        /*076c*/ 	.word	0x000000ff
        /*0770*/ 	.word	0x000000d0
        /*0774*/ 	.short	0x010b
        /*0776*/ 	.byte	0x07
	.zero		1


	//   ....[103]....
        /*0778*/ 	.word	0x00004b70
        /*077c*/ 	.word	0x000000ff
        /*0780*/ 	.word	0x00000000
        /*0784*/ 	.short	0x0101
        /*0786*/ 	.byte	0x08
	.zero		1


	//   ....[104]....
        /*0788*/ 	.word	0x00004bb0
        /*078c*/ 	.word	0x000000ff
        /*0790*/ 	.word	0x000000f8
        /*0794*/ 	.short	0x010a
        /*0796*/ 	.byte	0x07
	.zero		1


	//   ....[105]....
        /*0798*/ 	.word	0x00004df0
        /*079c*/ 	.word	0x000000ff
        /*07a0*/ 	.word	0x000000d8
        /*07a4*/ 	.short	0x010b
        /*07a6*/ 	.byte	0x07
	.zero		1


	//   ....[106]....
        /*07a8*/ 	.word	0x00004e10
        /*07ac*/ 	.word	0x000000ff
        /*07b0*/ 	.word	0x00000000
        /*07b4*/ 	.short	0x0101
        /*07b6*/ 	.byte	0x0d
	.zero		1


	//   ....[107]....
        /*07b8*/ 	.word	0x00004e40
        /*07bc*/ 	.word	0x000000ff
        /*07c0*/ 	.word	0x000000e0
        /*07c4*/ 	.short	0x010a
        /*07c6*/ 	.byte	0x07
	.zero		1


	//   ....[108]....
        /*07c8*/ 	.word	0x00004e60
        /*07cc*/ 	.word	0x000000ff
        /*07d0*/ 	.word	0x000000e8
        /*07d4*/ 	.short	0x010a
        /*07d6*/ 	.byte	0x07
	.zero		1


	//   ....[109]....
        /*07d8*/ 	.word	0x00004e80
        /*07dc*/ 	.word	0x000000ff
        /*07e0*/ 	.word	0x000000f0
        /*07e4*/ 	.short	0x010a
        /*07e6*/ 	.byte	0x07
	.zero		1


	//   ....[110]....
        /*07e8*/ 	.word	0x00004ec0
        /*07ec*/ 	.word	0x00000000
        /*07f0*/ 	.word	0x000000f8
        /*07f4*/ 	.short	0x010a
        /*07f6*/ 	.byte	0xff
	.zero		1


	//   ....[111]....
        /*07f8*/ 	.word	0x000051f0
        /*07fc*/ 	.word	0x00000000
        /*0800*/ 	.word	0x00000110
        /*0804*/ 	.short	0x010a
        /*0806*/ 	.byte	0xff
	.zero		1


	//   ....[112]....
        /*0808*/ 	.word	0x00005300
        /*080c*/ 	.word	0x00000000
        /*0810*/ 	.word	0x00000000
        /*0814*/ 	.short	0x0101
        /*0816*/ 	.byte	0xff
	.zero		1


	//   ....[113]....
        /*0818*/ 	.word	0x00005d50
        /*081c*/ 	.word	0x000000ff
        /*0820*/ 	.word	0x000000c0
        /*0824*/ 	.short	0x010a
        /*0826*/ 	.byte	0x30
	.zero		1


	//   ....[114]....
        /*0828*/ 	.word	0x00005d90
        /*082c*/ 	.word	0x00000040
        /*0830*/ 	.word	0x00000130
        /*0834*/ 	.short	0x010a
        /*0836*/ 	.byte	0xff
	.zero		1


	//   ....[115]....
        /*0838*/ 	.word	0x00005e80
        /*083c*/ 	.word	0x000000ff
        /*0840*/ 	.word	0x000000c0
        /*0844*/ 	.short	0x010a
        /*0846*/ 	.byte	0x30
	.zero		1


	//   ....[116]....
        /*0848*/ 	.word	0x00005f70
        /*084c*/ 	.word	0x00000040
        /*0850*/ 	.word	0x00000130
        /*0854*/ 	.short	0x010a
        /*0856*/ 	.byte	0xff
	.zero		1


	//   ....[117]....
        /*0858*/ 	.word	0x00006a40
        /*085c*/ 	.word	0x00000000
        /*0860*/ 	.word	0x00000000
        /*0864*/ 	.short	0x0101
        /*0866*/ 	.byte	0xff
	.zero		1


	//   ....[118]....
        /*0868*/ 	.word	0x00006a50
        /*086c*/ 	.word	0x00000002
        /*0870*/ 	.word	0x000000c0
        /*0874*/ 	.short	0x010a
        /*0876*/ 	.byte	0xff
	.zero		1


	//   ....[119]....
        /*0878*/ 	.word	0x00006b30
        /*087c*/ 	.word	0x00000002
        /*0880*/ 	.word	0x000000c0
        /*0884*/ 	.short	0x010a
        /*0886*/ 	.byte	0xff
	.zero		1


	//   ....[120]....
        /*0888*/ 	.word	0x00007690
        /*088c*/ 	.word	0x00000048
        /*0890*/ 	.word	0x00000000
        /*0894*/ 	.short	0x0101
        /*0896*/ 	.byte	0xff
	.zero		1


	//   ....[121]....
        /*0898*/ 	.word	0x000076b0
        /*089c*/ 	.word	0x00000000
        /*08a0*/ 	.word	0x000000c0
        /*08a4*/ 	.short	0x010a
        /*08a6*/ 	.byte	0xff
	.zero		1


	//   ....[122]....
        /*08a8*/ 	.word	0x00007780
        /*08ac*/ 	.word	0x00000000
        /*08b0*/ 	.word	0x000000c0
        /*08b4*/ 	.short	0x010a
        /*08b6*/ 	.byte	0xff
	.zero		1


	//   ....[123]....
        /*08b8*/ 	.word	0x000082e0
        /*08bc*/ 	.word	0x00000048
        /*08c0*/ 	.word	0x00000000
        /*08c4*/ 	.short	0x0101
        /*08c6*/ 	.byte	0xff
	.zero		1


	//   ....[124]....
        /*08c8*/ 	.word	0x00008300
        /*08cc*/ 	.word	0x00000000
        /*08d0*/ 	.word	0x000000c0
        /*08d4*/ 	.short	0x010a
        /*08d6*/ 	.byte	0xff
	.zero		1


	//   ....[125]....
        /*08d8*/ 	.word	0x000083d0
        /*08dc*/ 	.word	0x00000000
        /*08e0*/ 	.word	0x000000c0
        /*08e4*/ 	.short	0x010a
        /*08e6*/ 	.byte	0xff
	.zero		1


	//   ....[126]....
        /*08e8*/ 	.word	0x00008710
        /*08ec*/ 	.word	0x000000ff
        /*08f0*/ 	.word	0x00000000
        /*08f4*/ 	.short	0x0101
        /*08f6*/ 	.byte	0x05
	.zero		1


	//   ....[127]....
        /*08f8*/ 	.word	0x00008f90
        /*08fc*/ 	.word	0x00000000
        /*0900*/ 	.word	0x00000000
        /*0904*/ 	.short	0x0101
        /*0906*/ 	.byte	0xff
	.zero		1


	//   ....[128]....
        /*0908*/ 	.word	0x00009200
        /*090c*/ 	.word	0x000000ff
        /*0910*/ 	.word	0x00000000
        /*0914*/ 	.short	0x0101
        /*0916*/ 	.byte	0x04
	.zero		1


	//   ....[129]....
        /*0918*/ 	.word	0x00009220
        /*091c*/ 	.word	0x00000002
        /*0920*/ 	.word	0x00000180
        /*0924*/ 	.short	0x010a
        /*0926*/ 	.byte	0xff
	.zero		1


	//   ....[130]....
        /*0928*/ 	.word	0x00009280
        /*092c*/ 	.word	0x00000002
        /*0930*/ 	.word	0x00000060
        /*0934*/ 	.short	0x010a
        /*0936*/ 	.byte	0xff
	.zero		1


	//   ....[131]....
        /*0938*/ 	.word	0x000092e0
        /*093c*/ 	.word	0x00000002
        /*0940*/ 	.word	0x00000060
        /*0944*/ 	.short	0x010a
        /*0946*/ 	.byte	0xff
	.zero		1


	//   ....[132]....
        /*0948*/ 	.word	0x00009330
        /*094c*/ 	.word	0x00000002
        /*0950*/ 	.word	0x00000110
        /*0954*/ 	.short	0x010a
        /*0956*/ 	.byte	0xff
	.zero		1


	//   ....[133]....
        /*0958*/ 	.word	0x00009390
        /*095c*/ 	.word	0x00000000
        /*0960*/ 	.word	0x00000000
        /*0964*/ 	.short	0x010a
        /*0966*/ 	.byte	0xff
	.zero		1


	//   ....[134]....
        /*0968*/ 	.word	0x000093f0
        /*096c*/ 	.word	0x00000000
        /*0970*/ 	.word	0x00000000
        /*0974*/ 	.short	0x010a
        /*0976*/ 	.byte	0xff
	.zero		1


	//   ....[135]....
        /*0978*/ 	.word	0x00009450
        /*097c*/ 	.word	0x00000000
        /*0980*/ 	.word	0x00000000
        /*0984*/ 	.short	0x010a
        /*0986*/ 	.byte	0xff
	.zero		1


	//   ....[136]....
        /*0988*/ 	.word	0x000094b0
        /*098c*/ 	.word	0x00000000
        /*0990*/ 	.word	0x00000000
        /*0994*/ 	.short	0x010a
        /*0996*/ 	.byte	0xff
	.zero		1


	//   ....[137]....
        /*0998*/ 	.word	0x00009510
        /*099c*/ 	.word	0x00000000
        /*09a0*/ 	.word	0x00000000
        /*09a4*/ 	.short	0x010a
        /*09a6*/ 	.byte	0xff
	.zero		1


	//   ....[138]....
        /*09a8*/ 	.word	0x00009570
        /*09ac*/ 	.word	0x00000000
        /*09b0*/ 	.word	0x00000000
        /*09b4*/ 	.short	0x010a
        /*09b6*/ 	.byte	0xff
	.zero		1


	//   ....[139]....
        /*09b8*/ 	.word	0x000095d0
        /*09bc*/ 	.word	0x00000000
        /*09c0*/ 	.word	0x00000000
        /*09c4*/ 	.short	0x010a
        /*09c6*/ 	.byte	0xff
	.zero		1


	//   ....[140]....
        /*09c8*/ 	.word	0x00009630
        /*09cc*/ 	.word	0x00000000
        /*09d0*/ 	.word	0x00000000
        /*09d4*/ 	.short	0x010a
        /*09d6*/ 	.byte	0xff
	.zero		1


	//   ....[141]....
        /*09d8*/ 	.word	0x00009690
        /*09dc*/ 	.word	0x00000000
        /*09e0*/ 	.word	0x00000000
        /*09e4*/ 	.short	0x010a
        /*09e6*/ 	.byte	0xff
	.zero		1


	//   ....[142]....
        /*09e8*/ 	.word	0x000096f0
        /*09ec*/ 	.word	0x00000000
        /*09f0*/ 	.word	0x00000000
        /*09f4*/ 	.short	0x010a
        /*09f6*/ 	.byte	0xff
	.zero		1


	//   ....[143]....
        /*09f8*/ 	.word	0x00009750
        /*09fc*/ 	.word	0x00000000
        /*0a00*/ 	.word	0x00000000
        /*0a04*/ 	.short	0x010a
        /*0a06*/ 	.byte	0xff
	.zero		1


	//   ....[144]....
        /*0a08*/ 	.word	0x000097a0
        /*0a0c*/ 	.word	0x00000000
        /*0a10*/ 	.word	0x00000170
        /*0a14*/ 	.short	0x010a
        /*0a16*/ 	.byte	0xff
	.zero		1


	//   ....[145]....
        /*0a18*/ 	.word	0x00009800
        /*0a1c*/ 	.word	0x00000000
        /*0a20*/ 	.word	0x00000120
        /*0a24*/ 	.short	0x010a
        /*0a26*/ 	.byte	0xff
	.zero		1


	//   ....[146]....
        /*0a28*/ 	.word	0x00009850
        /*0a2c*/ 	.word	0x00000000
        /*0a30*/ 	.word	0x00000110
        /*0a34*/ 	.short	0x010a
        /*0a36*/ 	.byte	0xff
	.zero		1


	//   ....[147]....
        /*0a38*/ 	.word	0x000098b0
        /*0a3c*/ 	.word	0x00000000
        /*0a40*/ 	.word	0x00000120
        /*0a44*/ 	.short	0x010a
        /*0a46*/ 	.byte	0xff
	.zero		1


	//   ....[148]....
        /*0a48*/ 	.word	0x00009900
        /*0a4c*/ 	.word	0x00000000
        /*0a50*/ 	.word	0x00000110
        /*0a54*/ 	.short	0x010a
        /*0a56*/ 	.byte	0xff
	.zero		1


	//   ....[149]....
        /*0a58*/ 	.word	0x00009960
        /*0a5c*/ 	.word	0x00000002
        /*0a60*/ 	.word	0x00000150
        /*0a64*/ 	.short	0x010a
        /*0a66*/ 	.byte	0xff
	.zero		1


	//   ....[150]....
        /*0a68*/ 	.word	0x000099c0
        /*0a6c*/ 	.word	0x00000000
        /*0a70*/ 	.word	0x00000000
        /*0a74*/ 	.short	0x010a
        /*0a76*/ 	.byte	0xff
	.zero		1


	//   ....[151]....
        /*0a78*/ 	.word	0x00009a20
        /*0a7c*/ 	.word	0x00000000
        /*0a80*/ 	.word	0x00000000
        /*0a84*/ 	.short	0x010a
        /*0a86*/ 	.byte	0xff
	.zero		1


	//   ....[152]....
        /*0a88*/ 	.word	0x00009a80
        /*0a8c*/ 	.word	0x00000000
        /*0a90*/ 	.word	0x00000000
        /*0a94*/ 	.short	0x010a
        /*0a96*/ 	.byte	0xff
	.zero		1


	//   ....[153]....
        /*0a98*/ 	.word	0x00009ae0
        /*0a9c*/ 	.word	0x00000000
        /*0aa0*/ 	.word	0x00000000
        /*0aa4*/ 	.short	0x010a
        /*0aa6*/ 	.byte	0xff
	.zero		1


	//   ....[154]....
        /*0aa8*/ 	.word	0x00009b40
        /*0aac*/ 	.word	0x00000000
        /*0ab0*/ 	.word	0x00000000
        /*0ab4*/ 	.short	0x010a
        /*0ab6*/ 	.byte	0xff
	.zero		1


	//   ....[155]....
        /*0ab8*/ 	.word	0x00009b90
        /*0abc*/ 	.word	0x00000000
        /*0ac0*/ 	.word	0x00000110
        /*0ac4*/ 	.short	0x010a
        /*0ac6*/ 	.byte	0xff
	.zero		1


	//   ....[156]....
        /*0ac8*/ 	.word	0x00009bf0
        /*0acc*/ 	.word	0x00000000
        /*0ad0*/ 	.word	0x00000108
        /*0ad4*/ 	.short	0x010a
        /*0ad6*/ 	.byte	0xff
	.zero		1


	//   ....[157]....
        /*0ad8*/ 	.word	0x00009c50
        /*0adc*/ 	.word	0x00000000
        /*0ae0*/ 	.word	0x000000e0
        /*0ae4*/ 	.short	0x010a
        /*0ae6*/ 	.byte	0xff
	.zero		1


	//   ....[158]....
        /*0ae8*/ 	.word	0x00009cb0
        /*0aec*/ 	.word	0x00000000
        /*0af0*/ 	.word	0x000000e8
        /*0af4*/ 	.short	0x010a
        /*0af6*/ 	.byte	0xff
	.zero		1


	//   ....[159]....
        /*0af8*/ 	.word	0x00009d10
        /*0afc*/ 	.word	0x00000000
        /*0b00*/ 	.word	0x000000f0
        /*0b04*/ 	.short	0x010a
        /*0b06*/ 	.byte	0xff
	.zero		1


	//   ....[160]....
        /*0b08*/ 	.word	0x00009d70
        /*0b0c*/ 	.word	0x00000000
        /*0b10*/ 	.word	0x000000f8
        /*0b14*/ 	.short	0x010a
        /*0b16*/ 	.byte	0xff
	.zero		1


	//   ....[161]....
        /*0b18*/ 	.word	0x00009dd0
        /*0b1c*/ 	.word	0x00000000
        /*0b20*/ 	.word	0x000000e0
        /*0b24*/ 	.short	0x010a
        /*0b26*/ 	.byte	0xff
	.zero		1


	//   ....[162]....
        /*0b28*/ 	.word	0x00009e30
        /*0b2c*/ 	.word	0x00000000
        /*0b30*/ 	.word	0x000000e8
        /*0b34*/ 	.short	0x010a
        /*0b36*/ 	.byte	0xff
	.zero		1


	//   ....[163]....
        /*0b38*/ 	.word	0x00009e90
        /*0b3c*/ 	.word	0x00000000
        /*0b40*/ 	.word	0x000000f0
        /*0b44*/ 	.short	0x010a
        /*0b46*/ 	.byte	0xff
	.zero		1


	//   ....[164]....
        /*0b48*/ 	.word	0x00009ee0
        /*0b4c*/ 	.word	0x00000000
        /*0b50*/ 	.word	0x00000110
        /*0b54*/ 	.short	0x010a
        /*0b56*/ 	.byte	0xff
	.zero		1


	//   ....[165]....
        /*0b58*/ 	.word	0x00009f40
        /*0b5c*/ 	.word	0x00000002
        /*0b60*/ 	.word	0x000000c0
        /*0b64*/ 	.short	0x010a
        /*0b66*/ 	.byte	0xff
	.zero		1


	//   ....[166]....
        /*0b68*/ 	.word	0x00009f90
        /*0b6c*/ 	.word	0x00000040
        /*0b70*/ 	.word	0x00000130
        /*0b74*/ 	.short	0x010a
        /*0b76*/ 	.byte	0xff
	.zero		1


	//   ....[167]....
        /*0b78*/ 	.word	0x00009fe0
        /*0b7c*/ 	.word	0x00000002
        /*0b80*/ 	.word	0x000000c0
        /*0b84*/ 	.short	0x010a
        /*0b86*/ 	.byte	0xff
	.zero		1


	//   ....[168]....
        /*0b88*/ 	.word	0x0000a030
        /*0b8c*/ 	.word	0x00000000
        /*0b90*/ 	.word	0x000000c0
        /*0b94*/ 	.short	0x010a
        /*0b96*/ 	.byte	0xff
	.zero		1


	//   ....[169]....
        /*0b98*/ 	.word	0x0000a080
        /*0b9c*/ 	.word	0x00000000
        /*0ba0*/ 	.word	0x000000c0
        /*0ba4*/ 	.short	0x010a
        /*0ba6*/ 	.byte	0xff
	.zero		1


	//----- nvinfo : EIATTR_NUM_MBARRIERS
	.align		4
.L_47:
        /*0ba8*/ 	.byte	0x03, 0x38
        /*0baa*/ 	.short	0x0032


	//----- nvinfo : EIATTR_EXIT_INSTR_OFFSETS
	.align		4
        /*0bac*/ 	.byte	0x04, 0x1c
        /*0bae*/ 	.short	(.L_49 - .L_48)


	//   ....[0]....
.L_48:
        /*0bb0*/ 	.word	0x00002b50


	//   ....[1]....
        /*0bb4*/ 	.word	0x00003040


	//   ....[2]....
        /*0bb8*/ 	.word	0x000030a0


	//   ....[3]....
        /*0bbc*/ 	.word	0x00003ec0


	//   ....[4]....
        /*0bc0*/ 	.word	0x00004ef0


	//   ....[5]....
        /*0bc4*/ 	.word	0x00004f30


	//   ....[6]....
        /*0bc8*/ 	.word	0x000090f0


	//   ....[7]....
        /*0bcc*/ 	.word	0x00009170


	//   ....[8]....
        /*0bd0*/ 	.word	0x000091a0


	//   ....[9]....
        /*0bd4*/ 	.word	0x00009210


	//----- nvinfo : EIATTR_MAX_THREADS
	.align		4
.L_49:
        /*0bd8*/ 	.byte	0x04, 0x05
        /*0bda*/ 	.short	(.L_51 - .L_50)
.L_50:
        /*0bdc*/ 	.word	0x00000100
        /*0be0*/ 	.word	0x00000001
        /*0be4*/ 	.word	0x00000001


	//----- nvinfo : EIATTR_CRS_STACK_SIZE
	.align		4
.L_51:
        /*0be8*/ 	.byte	0x04, 0x1e
        /*0bea*/ 	.short	(.L_53 - .L_52)
.L_52:
        /*0bec*/ 	.word	0x00000000


	//----- nvinfo : EIATTR_CBANK_PARAM_SIZE
	.align		4
.L_53:
        /*0bf0*/ 	.byte	0x03, 0x19
        /*0bf2*/ 	.short	0x0800


	//----- nvinfo : EIATTR_PARAM_CBANK
	.align		4
        /*0bf4*/ 	.byte	0x04, 0x0a
        /*0bf6*/ 	.short	(.L_55 - .L_54)
	.align		4
.L_54:
        /*0bf8*/ 	.word	index@(.nv.constant0._ZN7cutlass13device_kernelINS_4gemm6kernel13GemmUniversalIN4cute5tupleIJiiiiEEENS1_10collective13CollectiveMmaINS1_35MainloopSm100TmaUmmaWarpSpecializedILi12ELi2ELi4ENS5_IJNS4_1CILi1EEESB_SB_EEEEENS5_IJNSA_ILi128EEESE_NSA_ILi32EEEEEENS_6half_tENS5_IJlSB_lEEESH_NS5_IJSB_llEEENS4_8TiledMMAINS4_8MMA_AtomIJNS4_20SM100_MMA_F16BF16_SSISH_SH_fLi128ELi128ELNS4_4UMMA5MajorE0ELSO_1ELNSN_7ScaleInE0ELSP_0EEEEEENS4_6LayoutISC_NS5_IJNSA_ILi0EEEST_ST_EEEEENS5_IJNS4_10UnderscoreESW_SW_EEEEENS4_13SM90_TMA_LOADENS4_14ComposedLayoutINS4_7SwizzleILi2ELi4ELi3EEENS4_18smem_ptr_flag_bitsILi16EEENSS_INS5_IJNSA_ILi8EEESF_EEENS5_IJSF_SB_EEEEEEEvNS4_8identityESZ_NS10_INS11_ILi3ELi4ELi3EEES14_NSS_INS5_IJNSA_ILi64EEES15_EEENS5_IJSB_S1C_EEEEEEEvS1A_EENS_8epilogue10collective18CollectiveEpilogueINS1I_23Sm100TmaWarpSpecializedILi4ELi2ELi32ELb1ELb0EEEJSG_NS5_IJNSS_ISE_SB_EENSS_ISF_SB_EEEEESH_SI_SH_SI_NS1I_6fusion15FusionCallbacksIS1M_NS1Q_17LinearCombinationISH_fSH_fLNS_15FloatRoundStyleE2EEESG_S1P_JEEENS4_5SM1004TMEM4LOAD26SM100_TMEM_LOAD_32dp32b32xESZ_S19_NS4_39AutoVectorizingCopyWithAssumedAlignmentILi128EEENS4_14SM90_TMA_STOREES19_S21_S21_EEEvvEEEEvNT_6ParamsE)
        /*0bfc*/ 	.short	0x0380
        /*0bfe*/ 	.short	0x0800


	//----- nvinfo : EIATTR_SW_WAR
	.align		4
.L_55:
        /*0c00*/ 	.byte	0x04, 0x36
        /*0c02*/ 	.short	(.L_57 - .L_56)
.L_56:
        /*0c04*/ 	.word	0x00000008
.L_57:


//--------------------- .nv.callgraph             --------------------------
	.section	.nv.callgraph,"",@"SHT_CUDA_CALLGRAPH"
	.align	4
	.sectionentsize	8
	.align		4
        /*0000*/ 	.word	0x00000000
	.align		4
        /*0004*/ 	.word	0xffffffff
	.align		4
        /*0008*/ 	.word	index@(_ZN7cutlass13device_kernelINS_4gemm6kernel13GemmUniversalIN4cute5tupleIJiiiiEEENS1_10collective13CollectiveMmaINS1_35MainloopSm100TmaUmmaWarpSpecializedILi12ELi2ELi4ENS5_IJNS4_1CILi1EEESB_SB_EEEEENS5_IJNSA_ILi128EEESE_NSA_ILi32EEEEEENS_6half_tENS5_IJlSB_lEEESH_NS5_IJSB_llEEENS4_8TiledMMAINS4_8MMA_AtomIJNS4_20SM100_MMA_F16BF16_SSISH_SH_fLi128ELi128ELNS4_4UMMA5MajorE0ELSO_1ELNSN_7ScaleInE0ELSP_0EEEEEENS4_6LayoutISC_NS5_IJNSA_ILi0EEEST_ST_EEEEENS5_IJNS4_10UnderscoreESW_SW_EEEEENS4_13SM90_TMA_LOADENS4_14ComposedLayoutINS4_7SwizzleILi2ELi4ELi3EEENS4_18smem_ptr_flag_bitsILi16EEENSS_INS5_IJNSA_ILi8EEESF_EEENS5_IJSF_SB_EEEEEEEvNS4_8identityESZ_NS10_INS11_ILi3ELi4ELi3EEES14_NSS_INS5_IJNSA_ILi64EEES15_EEENS5_IJSB_S1C_EEEEEEEvS1A_EENS_8epilogue10collective18CollectiveEpilogueINS1I_23Sm100TmaWarpSpecializedILi4ELi2ELi32ELb1ELb0EEEJSG_NS5_IJNSS_ISE_SB_EENSS_ISF_SB_EEEEESH_SI_SH_SI_NS1I_6fusion15FusionCallbacksIS1M_NS1Q_17LinearCombinationISH_fSH_fLNS_15FloatRoundStyleE2EEESG_S1P_JEEENS4_5SM1004TMEM4LOAD26SM100_TMEM_LOAD_32dp32b32xESZ_S19_NS4_39AutoVectorizingCopyWithAssumedAlignmentILi128EEENS4_14SM90_TMA_STOREES19_S21_S21_EEEvvEEEEvNT_6ParamsE)
	.align		4
        /*000c*/ 	.word	index@(__assertfail)
	.align		4
        /*0010*/ 	.word	0x00000000
	.align		4
        /*0014*/ 	.word	0xfffffffe
	.align		4
        /*0018*/ 	.word	0x00000000
	.align		4
        /*001c*/ 	.word	0xfffffffd
	.align		4
        /*0020*/ 	.word	0x00000000
	.align		4
        /*0024*/ 	.word	0xfffffffc


//--------------------- .nv.constant4             --------------------------
	.section	.nv.constant4,"a",@progbits
	.align	8
	.align		8
.nv.constant4:
        /*0000*/ 	.dword	__assertfail
	.align		8
        /*0008*/ 	.dword	__unnamed_1
	.align		8
        /*0010*/ 	.dword	__unnamed_2
	.align		8
        /*0018*/ 	.dword	_ZN40_INTERNAL_653566d6_4_k_cu_0814f444_391704cuda3std3__45__cpo5beginE
	.align		8
        /*0020*/ 	.dword	_ZN40_INTERNAL_653566d6_4_k_cu_0814f444_391704cuda3std3__45__cpo3endE
	.align		8
        /*0028*/ 	.dword	_ZN40_INTERNAL_653566d6_4_k_cu_0814f444_391704cuda3std3__45__cpo6cbeginE
	.align		8
        /*0030*/ 	.dword	_ZN40_INTERNAL_653566d6_4_k_cu_0814f444_391704cuda3std3__45__cpo4cendE
	.align		8
        /*0038*/ 	.dword	_ZN40_INTERNAL_653566d6_4_k_cu_0814f444_391704cuda3std3__442_GLOBAL__N__653566d6_4_k_cu_0814f444_391706ignoreE
	.align		8
        /*0040*/ 	.dword	_ZN40_INTERNAL_653566d6_4_k_cu_0814f444_391704cuda3std3__419piecewise_constructE
	.align		8
        /*0048*/ 	.dword	_ZN40_INTERNAL_653566d6_4_k_cu_0814f444_391704cuda3std3__48in_placeE
	.align		8
        /*0050*/ 	.dword	_ZN40_INTERNAL_653566d6_4_k_cu_0814f444_391704cuda3std6ranges3__45__cpo4swapE
	.align		8
        /*0058*/ 	.dword	_ZN40_INTERNAL_653566d6_4_k_cu_0814f444_391704cuda3std6ranges3__45__cpo9iter_moveE
	.align		8
        /*0060*/ 	.dword	_ZN40_INTERNAL_653566d6_4_k_cu_0814f444_391704cute7productE
	.align		8
        /*0068*/ 	.dword	_ZN40_INTERNAL_653566d6_4_k_cu_0814f444_391704cute1_E
	.align		8
        /*0070*/ 	.dword	$str$25
	.align		8
        /*0078*/ 	.dword	$str$26
	.align		8
        /*0080*/ 	.dword	$str$27
	.align		8
        /*0088*/ 	.dword	$str$28


//--------------------- .text._ZN7cutlass13device_kernelINS_4gemm6kernel13GemmUniversalIN4cute5tupleIJiiiiEEENS1_10collective13CollectiveMmaINS1_35MainloopSm100TmaUmmaWarpSpecializedILi12ELi2ELi4ENS5_IJNS4_1CILi1EEESB_SB_EEEEENS5_IJNSA_ILi128EEESE_NSA_ILi32EEEEEENS_6half_tENS5_IJlSB_lEEESH_NS5_IJSB_llEEENS4_8TiledMMAINS4_8MMA_AtomIJNS4_20SM100_MMA_F16BF16_SSISH_SH_fLi128ELi128ELNS4_4UMMA5MajorE0ELSO_1ELNSN_7ScaleInE0ELSP_0EEEEEENS4_6LayoutISC_NS5_IJNSA_ILi0EEEST_ST_EEEEENS5_IJNS4_10UnderscoreESW_SW_EEEEENS4_13SM90_TMA_LOADENS4_14ComposedLayoutINS4_7SwizzleILi2ELi4ELi3EEENS4_18smem_ptr_flag_bitsILi16EEENSS_INS5_IJNSA_ILi8EEESF_EEENS5_IJSF_SB_EEEEEEEvNS4_8identityESZ_NS10_INS11_ILi3ELi4ELi3EEES14_NSS_INS5_IJNSA_ILi64EEES15_EEENS5_IJSB_S1C_EEEEEEEvS1A_EENS_8epilogue10collective18CollectiveEpilogueINS1I_23Sm100TmaWarpSpecializedILi4ELi2ELi32ELb1ELb0EEEJSG_NS5_IJNSS_ISE_SB_EENSS_ISF_SB_EEEEESH_SI_SH_SI_NS1I_6fusion15FusionCallbacksIS1M_NS1Q_17LinearCombinationISH_fSH_fLNS_15FloatRoundStyleE2EEESG_S1P_JEEENS4_5SM1004TMEM4LOAD26SM100_TMEM_LOAD_32dp32b32xESZ_S19_NS4_39AutoVectorizingCopyWithAssumedAlignmentILi128EEENS4_14SM90_TMA_STOREES19_S21_S21_EEEvvEEEEvNT_6ParamsE --------------------------
	.section	.text._ZN7cutlass13device_kernelINS_4gemm6kernel13GemmUniversalIN4cute5tupleIJiiiiEEENS1_10collective13CollectiveMmaINS1_35MainloopSm100TmaUmmaWarpSpecializedILi12ELi2ELi4ENS5_IJNS4_1CILi1EEESB_SB_EEEEENS5_IJNSA_ILi128EEESE_NSA_ILi32EEEEEENS_6half_tENS5_IJlSB_lEEESH_NS5_IJSB_llEEENS4_8TiledMMAINS4_8MMA_AtomIJNS4_20SM100_MMA_F16BF16_SSISH_SH_fLi128ELi128ELNS4_4UMMA5MajorE0ELSO_1ELNSN_7ScaleInE0ELSP_0EEEEEENS4_6LayoutISC_NS5_IJNSA_ILi0EEEST_ST_EEEEENS5_IJNS4_10UnderscoreESW_SW_EEEEENS4_13SM90_TMA_LOADENS4_14ComposedLayoutINS4_7SwizzleILi2ELi4ELi3EEENS4_18smem_ptr_flag_bitsILi16EEENSS_INS5_IJNSA_ILi8EEESF_EEENS5_IJSF_SB_EEEEEEEvNS4_8identityESZ_NS10_INS11_ILi3ELi4ELi3EEES14_NSS_INS5_IJNSA_ILi64EEES15_EEENS5_IJSB_S1C_EEEEEEEvS1A_EENS_8epilogue10collective18CollectiveEpilogueINS1I_23Sm100TmaWarpSpecializedILi4ELi2ELi32ELb1ELb0EEEJSG_NS5_IJNSS_ISE_SB_EENSS_ISF_SB_EEEEESH_SI_SH_SI_NS1I_6fusion15FusionCallbacksIS1M_NS1Q_17LinearCombinationISH_fSH_fLNS_15FloatRoundStyleE2EEESG_S1P_JEEENS4_5SM1004TMEM4LOAD26SM100_TMEM_LOAD_32dp32b32xESZ_S19_NS4_39AutoVectorizingCopyWithAssumedAlignmentILi128EEENS4_14SM90_TMA_STOREES19_S21_S21_EEEvvEEEEvNT_6ParamsE,"ax",@progbits
	.align	128
.text._ZN7cutlass13device_kernelINS_4gemm6kernel13GemmUniversalIN4cute5tupleIJiiiiEEENS1_10collective13CollectiveMmaINS1_35MainloopSm100TmaUmmaWarpSpecializedILi12ELi2ELi4ENS5_IJNS4_1CILi1EEESB_SB_EEEEENS5_IJNSA_ILi128EEESE_NSA_ILi32EEEEEENS_6half_tENS5_IJlSB_lEEESH_NS5_IJSB_llEEENS4_8TiledMMAINS4_8MMA_AtomIJNS4_20SM100_MMA_F16BF16_SSISH_SH_fLi128ELi128ELNS4_4UMMA5MajorE0ELSO_1ELNSN_7ScaleInE0ELSP_0EEEEEENS4_6LayoutISC_NS5_IJNSA_ILi0EEEST_ST_EEEEENS5_IJNS4_10UnderscoreESW_SW_EEEEENS4_13SM90_TMA_LOADENS4_14ComposedLayoutINS4_7SwizzleILi2ELi4ELi3EEENS4_18smem_ptr_flag_bitsILi16EEENSS_INS5_IJNSA_ILi8EEESF_EEENS5_IJSF_SB_EEEEEEEvNS4_8identityESZ_NS10_INS11_ILi3ELi4ELi3EEES14_NSS_INS5_IJNSA_ILi64EEES15_EEENS5_IJSB_S1C_EEEEEEEvS1A_EENS_8epilogue10collective18CollectiveEpilogueINS1I_23Sm100TmaWarpSpecializedILi4ELi2ELi32ELb1ELb0EEEJSG_NS5_IJNSS_ISE_SB_EENSS_ISF_SB_EEEEESH_SI_SH_SI_NS1I_6fusion15FusionCallbacksIS1M_NS1Q_17LinearCombinationISH_fSH_fLNS_15FloatRoundStyleE2EEESG_S1P_JEEENS4_5SM1004TMEM4LOAD26SM100_TMEM_LOAD_32dp32b32xESZ_S19_NS4_39AutoVectorizingCopyWithAssumedAlignmentILi128EEENS4_14SM90_TMA_STOREES19_S21_S21_EEEvvEEEEvNT_6ParamsE:
        .type           _ZN7cutlass13device_kernelINS_4gemm6kernel13GemmUniversalIN4cute5tupleIJiiiiEEENS1_10collective13CollectiveMmaINS1_35MainloopSm100TmaUmmaWarpSpecializedILi12ELi2ELi4ENS5_IJNS4_1CILi1EEESB_SB_EEEEENS5_IJNSA_ILi128EEESE_NSA_ILi32EEEEEENS_6half_tENS5_IJlSB_lEEESH_NS5_IJSB_llEEENS4_8TiledMMAINS4_8MMA_AtomIJNS4_20SM100_MMA_F16BF16_SSISH_SH_fLi128ELi128ELNS4_4UMMA5MajorE0ELSO_1ELNSN_7ScaleInE0ELSP_0EEEEEENS4_6LayoutISC_NS5_IJNSA_ILi0EEEST_ST_EEEEENS5_IJNS4_10UnderscoreESW_SW_EEEEENS4_13SM90_TMA_LOADENS4_14ComposedLayoutINS4_7SwizzleILi2ELi4ELi3EEENS4_18smem_ptr_flag_bitsILi16EEENSS_INS5_IJNSA_ILi8EEESF_EEENS5_IJSF_SB_EEEEEEEvNS4_8identityESZ_NS10_INS11_ILi3ELi4ELi3EEES14_NSS_INS5_IJNSA_ILi64EEES15_EEENS5_IJSB_S1C_EEEEEEEvS1A_EENS_8epilogue10collective18CollectiveEpilogueINS1I_23Sm100TmaWarpSpecializedILi4ELi2ELi32ELb1ELb0EEEJSG_NS5_IJNSS_ISE_SB_EENSS_ISF_SB_EEEEESH_SI_SH_SI_NS1I_6fusion15FusionCallbacksIS1M_NS1Q_17LinearCombinationISH_fSH_fLNS_15FloatRoundStyleE2EEESG_S1P_JEEENS4_5SM1004TMEM4LOAD26SM100_TMEM_LOAD_32dp32b32xESZ_S19_NS4_39AutoVectorizingCopyWithAssumedAlignmentILi128EEENS4_14SM90_TMA_STOREES19_S21_S21_EEEvvEEEEvNT_6ParamsE,@function
        .size           _ZN7cutlass13device_kernelINS_4gemm6kernel13GemmUniversalIN4cute5tupleIJiiiiEEENS1_10collective13CollectiveMmaINS1_35MainloopSm100TmaUmmaWarpSpecializedILi12ELi2ELi4ENS5_IJNS4_1CILi1EEESB_SB_EEEEENS5_IJNSA_ILi128EEESE_NSA_ILi32EEEEEENS_6half_tENS5_IJlSB_lEEESH_NS5_IJSB_llEEENS4_8TiledMMAINS4_8MMA_AtomIJNS4_20SM100_MMA_F16BF16_SSISH_SH_fLi128ELi128ELNS4_4UMMA5MajorE0ELSO_1ELNSN_7ScaleInE0ELSP_0EEEEEENS4_6LayoutISC_NS5_IJNSA_ILi0EEEST_ST_EEEEENS5_IJNS4_10UnderscoreESW_SW_EEEEENS4_13SM90_TMA_LOADENS4_14ComposedLayoutINS4_7SwizzleILi2ELi4ELi3EEENS4_18smem_ptr_flag_bitsILi16EEENSS_INS5_IJNSA_ILi8EEESF_EEENS5_IJSF_SB_EEEEEEEvNS4_8identityESZ_NS10_INS11_ILi3ELi4ELi3EEES14_NSS_INS5_IJNSA_ILi64EEES15_EEENS5_IJSB_S1C_EEEEEEEvS1A_EENS_8epilogue10collective18CollectiveEpilogueINS1I_23Sm100TmaWarpSpecializedILi4ELi2ELi32ELb1ELb0EEEJSG_NS5_IJNSS_ISE_SB_EENSS_ISF_SB_EEEEESH_SI_SH_SI_NS1I_6fusion15FusionCallbacksIS1M_NS1Q_17LinearCombinationISH_fSH_fLNS_15FloatRoundStyleE2EEESG_S1P_JEEENS4_5SM1004TMEM4LOAD26SM100_TMEM_LOAD_32dp32b32xESZ_S19_NS4_39AutoVectorizingCopyWithAssumedAlignmentILi128EEENS4_14SM90_TMA_STOREES19_S21_S21_EEEvvEEEEvNT_6ParamsE,(.L_x_201 - _ZN7cutlass13device_kernelINS_4gemm6kernel13GemmUniversalIN4cute5tupleIJiiiiEEENS1_10collective13CollectiveMmaINS1_35MainloopSm100TmaUmmaWarpSpecializedILi12ELi2ELi4ENS5_IJNS4_1CILi1EEESB_SB_EEEEENS5_IJNSA_ILi128EEESE_NSA_ILi32EEEEEENS_6half_tENS5_IJlSB_lEEESH_NS5_IJSB_llEEENS4_8TiledMMAINS4_8MMA_AtomIJNS4_20SM100_MMA_F16BF16_SSISH_SH_fLi128ELi128ELNS4_4UMMA5MajorE0ELSO_1ELNSN_7ScaleInE0ELSP_0EEEEEENS4_6LayoutISC_NS5_IJNSA_ILi0EEEST_ST_EEEEENS5_IJNS4_10UnderscoreESW_SW_EEEEENS4_13SM90_TMA_LOADENS4_14ComposedLayoutINS4_7SwizzleILi2ELi4ELi3EEENS4_18smem_ptr_flag_bitsILi16EEENSS_INS5_IJNSA_ILi8EEESF_EEENS5_IJSF_SB_EEEEEEEvNS4_8identityESZ_NS10_INS11_ILi3ELi4ELi3EEES14_NSS_INS5_IJNSA_ILi64EEES15_EEENS5_IJSB_S1C_EEEEEEEvS1A_EENS_8epilogue10collective18CollectiveEpilogueINS1I_23Sm100TmaWarpSpecializedILi4ELi2ELi32ELb1ELb0EEEJSG_NS5_IJNSS_ISE_SB_EENSS_ISF_SB_EEEEESH_SI_SH_SI_NS1I_6fusion15FusionCallbacksIS1M_NS1Q_17LinearCombinationISH_fSH_fLNS_15FloatRoundStyleE2EEESG_S1P_JEEENS4_5SM1004TMEM4LOAD26SM100_TMEM_LOAD_32dp32b32xESZ_S19_NS4_39AutoVectorizingCopyWithAssumedAlignmentILi128EEENS4_14SM90_TMA_STOREES19_S21_S21_EEEvvEEEEvNT_6ParamsE)
        .other          _ZN7cutlass13device_kernelINS_4gemm6kernel13GemmUniversalIN4cute5tupleIJiiiiEEENS1_10collective13CollectiveMmaINS1_35MainloopSm100TmaUmmaWarpSpecializedILi12ELi2ELi4ENS5_IJNS4_1CILi1EEESB_SB_EEEEENS5_IJNSA_ILi128EEESE_NSA_ILi32EEEEEENS_6half_tENS5_IJlSB_lEEESH_NS5_IJSB_llEEENS4_8TiledMMAINS4_8MMA_AtomIJNS4_20SM100_MMA_F16BF16_SSISH_SH_fLi128ELi128ELNS4_4UMMA5MajorE0ELSO_1ELNSN_7ScaleInE0ELSP_0EEEEEENS4_6LayoutISC_NS5_IJNSA_ILi0EEEST_ST_EEEEENS5_IJNS4_10UnderscoreESW_SW_EEEEENS4_13SM90_TMA_LOADENS4_14ComposedLayoutINS4_7SwizzleILi2ELi4ELi3EEENS4_18smem_ptr_flag_bitsILi16EEENSS_INS5_IJNSA_ILi8EEESF_EEENS5_IJSF_SB_EEEEEEEvNS4_8identityESZ_NS10_INS11_ILi3ELi4ELi3EEES14_NSS_INS5_IJNSA_ILi64EEES15_EEENS5_IJSB_S1C_EEEEEEEvS1A_EENS_8epilogue10collective18CollectiveEpilogueINS1I_23Sm100TmaWarpSpecializedILi4ELi2ELi32ELb1ELb0EEEJSG_NS5_IJNSS_ISE_SB_EENSS_ISF_SB_EEEEESH_SI_SH_SI_NS1I_6fusion15FusionCallbacksIS1M_NS1Q_17LinearCombinationISH_fSH_fLNS_15FloatRoundStyleE2EEESG_S1P_JEEENS4_5SM1004TMEM4LOAD26SM100_TMEM_LOAD_32dp32b32xESZ_S19_NS4_39AutoVectorizingCopyWithAssumedAlignmentILi128EEENS4_14SM90_TMA_STOREES19_S21_S21_EEEvvEEEEvNT_6ParamsE,@"STO_CUDA_ENTRY STV_DEFAULT"
_ZN7cutlass13device_kernelINS_4gemm6kernel13GemmUniversalIN4cute5tupleIJiiiiEEENS1_10collective13CollectiveMmaINS1_35MainloopSm100TmaUmmaWarpSpecializedILi12ELi2ELi4ENS5_IJNS4_1CILi1EEESB_SB_EEEEENS5_IJNSA_ILi128EEESE_NSA_ILi32EEEEEENS_6half_tENS5_IJlSB_lEEESH_NS5_IJSB_llEEENS4_8TiledMMAINS4_8MMA_AtomIJNS4_20SM100_MMA_F16BF16_SSISH_SH_fLi128ELi128ELNS4_4UMMA5MajorE0ELSO_1ELNSN_7ScaleInE0ELSP_0EEEEEENS4_6LayoutISC_NS5_IJNSA_ILi0EEEST_ST_EEEEENS5_IJNS4_10UnderscoreESW_SW_EEEEENS4_13SM90_TMA_LOADENS4_14ComposedLayoutINS4_7SwizzleILi2ELi4ELi3EEENS4_18smem_ptr_flag_bitsILi16EEENSS_INS5_IJNSA_ILi8EEESF_EEENS5_IJSF_SB_EEEEEEEvNS4_8identityESZ_NS10_INS11_ILi3ELi4ELi3EEES14_NSS_INS5_IJNSA_ILi64EEES15_EEENS5_IJSB_S1C_EEEEEEEvS1A_EENS_8epilogue10collective18CollectiveEpilogueINS1I_23Sm100TmaWarpSpecializedILi4ELi2ELi32ELb1ELb0EEEJSG_NS5_IJNSS_ISE_SB_EENSS_ISF_SB_EEEEESH_SI_SH_SI_NS1I_6fusion15FusionCallbacksIS1M_NS1Q_17LinearCombinationISH_fSH_fLNS_15FloatRoundStyleE2EEESG_S1P_JEEENS4_5SM1004TMEM4LOAD26SM100_TMEM_LOAD_32dp32b32xESZ_S19_NS4_39AutoVectorizingCopyWithAssumedAlignmentILi128EEENS4_14SM90_TMA_STOREES19_S21_S21_EEEvvEEEEvNT_6ParamsE:
[----:B------:R-:W1:Y:S01]  /*0000*/  LDC R1, c[0x0][0x37c] ;  /* 0x0000df00ff017b82 */ /* 0x000e620000000800 */
[----:B------:R-:W2:Y:S01]  /*0010*/  S2R R101, SR_TID.X ;  /* 0x0000000000657919 */ /* 0x000ea20000002100 */
[----:B------:R-:W3:Y:S01]  /*0020*/  LDCU.64 UR4, c[0x0][0x890] ;  /* 0x00011200ff0477ac */ /* 0x000ee20008000a00 */
[----:B------:R-:W-:Y:S02]  /*0030*/  PRMT R88, RZ, 0x7610, R88 ;  /* 0x00007610ff587816 */ /* 0x000fe40000000058 */
[----:B------:R-:W-:Y:S01]  /*0040*/  ELECT P5, URZ, PT ;  /* 0x0000000000ff782f */ /* 0x000fe200038a0000 */
[----:B------:R-:W4:Y:S01]  /*0050*/  LDCU.64 UR46, c[0x0][0x358] ;  /* 0x00006b00ff2e77ac */ /* 0x000f220008000a00 */
[----:B---3--:R-:W-:-:S04]  /*0060*/  UISETP.NE.U32.AND UP0, UPT, UR4, URZ, UPT ;  /* 0x000000ff0400728c */ /* 0x008fc8000bf05070 */
[----:B------:R-:W-:Y:S01]  /*0070*/  UISETP.NE.AND.EX UP0, UPT, UR5, URZ, UPT, UP0 ;  /* 0x000000ff0500728c */ /* 0x000fe2000bf05300 */
[----:B--2---:R-:W-:-:S05]  /*0080*/  SHF.R.U32.HI R92, RZ, 0x5, R101 ;  /* 0x00000005ff5c7819 */ /* 0x004fca0000011665 */
[----:B------:R-:W2:Y:S02]  /*0090*/  SHFL.IDX PT, R0, R92, RZ, 0x1f ;  /* 0x00001fff5c007589 */ /* 0x000ea400000e0000 */
[----:B--2---:R-:W-:Y:S01]  /*00a0*/  R2UR UR8, R0 ;  /* 0x00000000000872ca */ /* 0x004fe200000e0000 */
[----:B-1--4-:R-:W-:-:S14]  /*00b0*/  BRA.U UP0, `(.L_x_0) ;  /* 0x00000001002c7547 */ /* 0x012fdc000b800000 */
[----:B------:R-:W1:Y:S02]  /*00c0*/  LDCU.64 UR6, c[0x0][0x888] ;  /* 0x00011100ff0677ac */ /* 0x000e640008000a00 */
[----:B-1----:R-:W-:-:S04]  /*00d0*/  UISETP.NE.U32.AND UP0, UPT, UR6, URZ, UPT ;  /* 0x000000ff0600728c */ /* 0x002fc8000bf05070 */
[----:B------:R-:W-:-:S09]  /*00e0*/  UISETP.NE.AND.EX UP0, UPT, UR7, URZ, UPT, UP0 ;  /* 0x000000ff0700728c */ /* 0x000fd2000bf05300 */
[----:B------:R-:W-:Y:S05]  /*00f0*/  BRA.U !UP0, `(.L_x_1) ;  /* 0x0000000108107547 */ /* 0x000fea000b800000 */
[----:B------:R-:W1:Y:S02]  /*0100*/  LDC.64 R2, c[0x0][0x888] ;  /* 0x00022200ff027b82 */ /* 0x000e640000000a00 */
[----:B-1----:R1:W5:Y:S01]  /*0110*/  LDG.E R49, desc[UR46][R2.64] ;  /* 0x0000002e02317981 */ /* 0x002362000c1e1900 */
[----:B------:R-:W-:Y:S01]  /*0120*/  HFMA2 R88, -RZ, RZ, 0, 5.9604644775390625e-08 ;  /* 0x00000001ff587431 */ /* 0x000fe200000001ff */
[----:B------:R-:W-:Y:S05]  /*0130*/  BRA `(.L_x_0) ;  /* 0x00000000000c7947 */ /* 0x000fea0003800000 */
.L_x_1:
[----:B------:R-:W1:Y:S01]  /*0140*/  LDCU UR6, c[0x0][0x880] ;  /* 0x00011000ff0677ac */ /* 0x000e620008000800 */
[----:B------:R-:W-:Y:S01]  /*0150*/  HFMA2 R88, -RZ, RZ, 0, 5.9604644775390625e-08 ;  /* 0x00000001ff587431 */ /* 0x000fe200000001ff */
[----:B-1----:R-:W-:-:S07]  /*0160*/  MOV R49, UR6 ;  /* 0x0000000600317c02 */ /* 0x002fce0008000f00 */
.L_x_0:
[----:B------:R-:W2:Y:S02]  /*0170*/  LDCU.64 UR6, c[0x0][0x8b0] ;  /* 0x00011600ff0677ac */ /* 0x000ea40008000a00 */
[----:B--2---:R-:W-:-:S04]  /*0180*/  UISETP.NE.U32.AND UP0, UPT, UR6, URZ, UPT ;  /* 0x000000ff0600728c */ /* 0x004fc8000bf05070 */
[----:B------:R-:W-:-:S09]  /*0190*/  UISETP.NE.AND.EX UP0, UPT, UR7, URZ, UPT, UP0 ;  /* 0x000000ff0700728c */ /* 0x000fd2000bf05300 */
[----:B------:R-:W-:Y:S05]  /*01a0*/  BRA.U UP0, `(.L_x_2) ;  /* 0x0000000100247547 */ /* 0x000fea000b800000 */
[----:B------:R-:W2:Y:S02]  /*01b0*/  LDCU.64 UR6, c[0x0][0x8a8] ;  /* 0x00011500ff0677ac */ /* 0x000ea40008000a00 */
[----:B--2---:R-:W-:-:S04]  /*01c0*/  UISETP.NE.U32.AND UP0, UPT, UR6, URZ, UPT ;  /* 0x000000ff0600728c */ /* 0x004fc8000bf05070 */
[----:B------:R-:W-:-:S09]  /*01d0*/  UISETP.NE.AND.EX UP0, UPT, UR7, URZ, UPT, UP0 ;  /* 0x000000ff0700728c */ /* 0x000fd2000bf05300 */
[----:B------:R-:W-:Y:S05]  /*01e0*/  BRA.U !UP0, `(.L_x_3) ;  /* 0x00000001080c7547 */ /* 0x000fea000b800000 */
[----:B-1----:R-:W1:Y:S02]  /*01f0*/  LDC.64 R2, c[0x0][0x8a8] ;  /* 0x00022a00ff027b82 */ /* 0x002e640000000a00 */
[----:B-1----:R2:W5:Y:S01]  /*0200*/  LDG.E R47, desc[UR46][R2.64] ;  /* 0x0000002e022f7981 */ /* 0x002562000c1e1900 */
[----:B------:R-:W-:Y:S05]  /*0210*/  BRA `(.L_x_2) ;  /* 0x0000000000087947 */ /* 0x000fea0003800000 */
.L_x_3:
[----:B------:R-:W2:Y:S02]  /*0220*/  LDCU UR6, c[0x0][0x8a0] ;  /* 0x00011400ff0677ac */ /* 0x000ea40008000800 */
[----:B--2---:R-:W-:Y:S02]  /*0230*/  MOV R47, UR6 ;  /* 0x00000006002f7c02 */ /* 0x004fe40008000f00 */
.L_x_2:
[----:B------:R-:W-:Y:S01]  /*0240*/  IMAD.U32 R0, RZ, RZ, UR8 ;  /* 0x00000008ff007e24 */ /* 0x000fe2000f8e00ff */
[----:B------:R-:W-:Y:S04]  /*0250*/  BSSY.RECONVERGENT B0, `(.L_x_4) ;  /* 0x000000c000007945 */ /* 0x000fe80003800200 */
[C---:B------:R-:W-:Y:S02]  /*0260*/  ISETP.NE.OR P1, PT, R0.reuse, 0x1, !P5 ;  /* 0x000000010000780c */ /* 0x040fe40006f25670 */
[----:B------:R-:W-:-:S11]  /*0270*/  ISETP.NE.OR P0, PT, R0, 0x3, !P5 ;  /* 0x000000030000780c */ /* 0x000fd60006f05670 */
[----:B------:R-:W-:Y:S05]  /*0280*/  @P1 BRA `(.L_x_5) ;  /* 0x0000000000201947 */ /* 0x000fea0003800000 */
[----:B------:R-:W3:Y:S02]  /*0290*/  LDCU.64 UR6, c[0x0][0x348] ;  /* 0x00006900ff0677ac */ /* 0x000ee40008000a00 */
[----:B---3--:R-:W-:Y:S02]  /*02a0*/  UIADD3 UR10, UP1, UPT, UR6, 0x80, URZ ;  /* 0x00000080060a7890 */ /* 0x008fe4000ff3e0ff */
[----:B------:R-:W-:Y:S02]  /*02b0*/  UIADD3 UR6, UP0, UPT, UR6, 0x180, URZ ;  /* 0x0000018006067890 */ /* 0x000fe4000ff1e0ff */
[----:B------:R-:W-:Y:S02]  /*02c0*/  UIADD3.X UR11, UPT, UPT, URZ, UR7, URZ, UP1, !UPT ;  /* 0x00000007ff0b7290 */ /* 0x000fe40008ffe4ff */
[----:B------:R-:W-:-:S07]  /*02d0*/  UIADD3.X UR7, UPT, UPT, URZ, UR7, URZ, UP0, !UPT ;  /* 0x00000007ff077290 */ /* 0x000fce00087fe4ff */
[----:B------:R3:W-:Y:S02]  /*02e0*/  UTMACCTL.PF [UR10] ;  /* 0x000000000a0079b9 */ /* 0x0007e40008040000 */
[----:B------:R3:W-:Y:S02]  /*02f0*/  UTMACCTL.PF [UR6] ;  /* 0x00000000060079b9 */ /* 0x0007e40008040000 */
[----:B---3--:R-:W-:Y:S01]  /*0300*/  NOP ;  /* 0x0000000000007918 */ /* 0x008fe20000000000 */
.L_x_5:
[----:B------:R-:W-:Y:S05]  /*0310*/  BSYNC.RECONVERGENT B0 ;  /* 0x0000000000007941 */ /* 0x000fea0003800200 */
.L_x_4:
[----:B------:R-:W-:Y:S04]  /*0320*/  BSSY.RECONVERGENT B0, `(.L_x_6) ;  /* 0x000000a000007945 */ /* 0x000fe80003800200 */
        /* <DEDUP_REMOVED lines=9> */
.L_x_7:
[----:B------:R-:W-:Y:S05]  /*03c0*/  BSYNC.RECONVERGENT B0 ;  /* 0x0000000000007941 */ /* 0x000fea0003800200 */
.L_x_6:
[----:B------:R-:W3:Y:S01]  /*03d0*/  LDCU.64 UR6, c[0x0][0x888] ;  /* 0x00011100ff0677ac */ /* 0x000ee20008000a00 */
[----:B------:R-:W-:Y:S02]  /*03e0*/  UISETP.EQ.U32.AND UP1, UPT, UR4, URZ, UPT ;  /* 0x000000ff0400728c */ /* 0x000fe4000bf22070 */
[----:B------:R-:W-:Y:S02]  /*03f0*/  UPLOP3.LUT UP2, UPT, UPT, UPT, UPT, 0x80, 0x8 ;  /* 0x000000000008789c */ /* 0x000fe40003f4f070 */
[----:B---3--:R-:W-:-:S04]  /*0400*/  UISETP.NE.U32.AND UP0, UPT, UR6, URZ, UPT ;  /* 0x000000ff0600728c */ /* 0x008fc8000bf05070 */
[----:B------:R-:W-:-:S04]  /*0410*/  UISETP.NE.AND.EX UP0, UPT, UR7, URZ, UPT, UP0 ;  /* 0x000000ff0700728c */ /* 0x000fc8000bf05300 */
[----:B------:R-:W-:-:S04]  /*0420*/  UISETP.EQ.OR.EX UP3, UPT, UR5, URZ, !UP0, UP1 ;  /* 0x000000ff0500728c */ /* 0x000fc8000c762710 */
[----:B------:R-:W-:-:S05]  /*0430*/  UP2UR UR50, UPR, URZ, 0x8 ;  /* 0x00000008ff327883 */ /* 0x000fca0008000000 */
[----:B------:R-:W-:Y:S07]  /*0440*/  BRA.U !UP3, `(.L_x_8) ;  /* 0x000000010b207547 */ /* 0x000fee000b800000 */
[----:B------:R-:W-:Y:S01]  /*0450*/  UISETP.NE.U32.AND UP2, UPT, UR4, URZ, UPT ;  /* 0x000000ff0400728c */ /* 0x000fe2000bf45070 */
[----:B-----5:R-:W-:Y:S01]  /*0460*/  FSETP.NEU.AND P0, PT, R49, RZ, PT ;  /* 0x000000ff3100720b */ /* 0x020fe20003f0d000 */
[----:B------:R-:W-:Y:S02]  /*0470*/  USEL UR4, URZ, 0xffffffff, UP0 ;  /* 0xffffffffff047887 */ /* 0x000fe40008000000 */
[----:B------:R-:W-:-:S10]  /*0480*/  UISETP.NE.AND.EX UP2, UPT, UR5, URZ, UPT, UP2 ;  /* 0x000000ff0500728c */ /* 0x000fd4000bf45320 */
[----:B------:R-:W-:Y:S01]  /*0490*/  VOTEU.ANY UP1, P0 ;  /* 0x0000000000ff7886 */ /* 0x000fe20000020100 */
[----:B------:R-:W-:-:S04]  /*04a0*/  @!UP2 USEL UR4, URZ, 0xffffffff, UP1 ;  /* 0xffffffffff04a887 */ /* 0x000fc80008800000 */
[----:B------:R-:W-:-:S04]  /*04b0*/  ULOP3.LUT UR4, UR4, 0x1, URZ, 0xc0, !UPT ;  /* 0x0000000104047892 */ /* 0x000fc8000f8ec0ff */
[----:B------:R-:W-:-:S11]  /*04c0*/  UISETP.NE.U32.AND UP2, UPT, UR4, 0x1, UPT ;  /* 0x000000010400788c */ /* 0x000fd6000bf45070 */
.L_x_8:
[----:B-12---:R-:W1:Y:S01]  /*04d0*/  SHFL.IDX PT, R2, R92, RZ, 0x1f ;  /* 0x00001fff5c027589 */ /* 0x006e6200000e0000 */
[----:B------:R-:W-:-:S04]  /*04e0*/  UISETP.NE.AND UP1, UPT, UR8, 0x2, UPT ;  /* 0x000000020800788c */ /* 0x000fc8000bf25270 */
[----:B------:R-:W-:Y:S01]  /*04f0*/  USEL UR6, URZ, 0x1, UP1 ;  /* 0x00000001ff067887 */ /* 0x000fe20008800000 */
[----:B-1----:R-:W-:-:S13]  /*0500*/  ISETP.NE.AND P0, PT, R2, RZ, PT ;  /* 0x000000ff0200720c */ /* 0x002fda0003f05270 */
[----:B------:R-:W-:Y:S05]  /*0510*/  @P0 BRA `(.L_x_9) ;  /* 0x0000000000940947 */ /* 0x000fea0003800000 */
[----:B------:R-:W-:Y:S01]  /*0520*/  ELECT P0, URZ, PT ;  /* 0x0000000000ff782f */ /* 0x000fe20003800000 */
[----:B------:R-:W-:-:S12]  /*0530*/  BSSY.RECONVERGENT B0, `(.L_x_9) ;  /* 0x0000023000007945 */ /* 0x000fd80003800200 */
[----:B------:R-:W-:Y:S05]  /*0540*/  @!P0 BRA `(.L_x_10) ;  /* 0x0000000000848947 */ /* 0x000fea0003800000 */
[----:B------:R-:W1:Y:S01]  /*0550*/  S2UR UR5, SR_CgaCtaId ;  /* 0x00000000000579c3 */ /* 0x000e620000008800 */
[----:B------:R-:W-:Y:S01]  /*0560*/  UMOV UR7, 0x400 ;  /* 0x0000040000077882 */ /* 0x000fe20000000000 */
[----:B------:R-:W-:Y:S02]  /*0570*/  UMOV UR4, 0x1 ;  /* 0x0000000100047882 */ /* 0x000fe40000000000 */
[----:B------:R-:W-:-:S04]  /*0580*/  UIADD3 UR10, UPT, UPT, -UR4, 0x100000, URZ ;  /* 0x00100000040a7890 */ /* 0x000fc8000fffe1ff */
[----:B------:R-:W-:Y:S02]  /*0590*/  USHF.L.U32 UR11, UR10, 0xb, URZ ;  /* 0x0000000b0a0b7899 */ /* 0x000fe400080006ff */
[----:B------:R-:W-:Y:S02]  /*05a0*/  USHF.L.U32 UR10, UR10, 0x1, URZ ;  /* 0x000000010a0a7899 */ /* 0x000fe400080006ff */
[----:B-1----:R-:W-:Y:S01]  /*05b0*/  ULEA UR5, UR5, UR7, 0x18 ;  /* 0x0000000705057291 */ /* 0x002fe2000f8ec0ff */
[----:B------:R-:W1:Y:S11]  /*05c0*/  FENCE.VIEW.ASYNC.S ;  /* 0x00000000000073c6 */ /* 0x000e760000000000 */
[----:B-1----:R1:W2:Y:S01]  /*05d0*/  SYNCS.EXCH.64 URZ, [UR5], UR10 ;  /* 0x0000000a05ff75b2 */ /* 0x0022a20008000100 */
[----:B------:R1:W3:Y:S01]  /*05e0*/  SYNCS.EXCH.64 URZ, [UR5+0x60], UR10 ;  /* 0x0000600a05ff75b2 */ /* 0x0002e20008000100 */
[----:B------:R1:W4:Y:S01]  /*05f0*/  SYNCS.EXCH.64 URZ, [UR5+0x8], UR10 ;  /* 0x0000080a05ff75b2 */ /* 0x0003220008000100 */
[----:B------:R1:W1:Y:S01]  /*0600*/  SYNCS.EXCH.64 URZ, [UR5+0x68], UR10 ;  /* 0x0000680a05ff75b2 */ /* 0x0002620008000100 */
        /* <DEDUP_REMOVED lines=20> */
[----:B--2---:R-:W-:Y:S01]  /*0750*/  NOP ;  /* 0x0000000000007918 */ /* 0x004fe20000000000 */
.L_x_10:
[----:B-1----:R-:W-:Y:S05]  /*0760*/  BSYNC.RECONVERGENT B0 ;  /* 0x0000000000007941 */ /* 0x002fea0003800200 */
.L_x_9:
[----:B------:R-:W1:Y:S01]  /*0770*/  SHFL.IDX PT, R2, R92, RZ, 0x1f ;  /* 0x00001fff5c027589 */ /* 0x000e6200000e0000 */
[----:B------:R-:W-:Y:S01]  /*0780*/  NOP ;  /* 0x0000000000007918 */ /* 0x000fe20000000000 */
[----:B-1----:R-:W-:-:S13]  /*0790*/  ISETP.NE.AND P0, PT, R2, 0x1, PT ;  /* 0x000000010200780c */ /* 0x002fda0003f05270 */
[----:B------:R-:W-:Y:S05]  /*07a0*/  @P0 BRA `(.L_x_11) ;  /* 0x0000000000580947 */ /* 0x000fea0003800000 */
[----:B------:R-:W1:Y:S01]  /*07b0*/  S2UR UR7, SR_CgaCtaId ;  /* 0x00000000000779c3 */ /* 0x000e620000008800 */
[----:B------:R-:W-:Y:S01]  /*07c0*/  UMOV UR9, 0x400 ;  /* 0x0000040000097882 */ /* 0x000fe20000000000 */
[----:B------:R-:W-:Y:S01]  /*07d0*/  UMOV UR5, 0x20 ;  /* 0x0000002000057882 */ /* 0x000fe20000000000 */
[----:B------:R-:W-:Y:S01]  /*07e0*/  UMOV UR4, 0x80 ;  /* 0x0000008000047882 */ /* 0x000fe20000000000 */
[----:B------:R-:W-:-:S04]  /*07f0*/  UIADD3 UR10, UPT, UPT, -UR5, 0x100000, URZ ;  /* 0x00100000050a7890 */ /* 0x000fc8000fffe1ff */
[----:B------:R-:W-:Y:S02]  /*0800*/  USHF.L.U32 UR11, UR10, 0xb, URZ ;  /* 0x0000000b0a0b7899 */ /* 0x000fe400080006ff */
[----:B------:R-:W-:Y:S02]  /*0810*/  USHF.L.U32 UR10, UR10, 0x1, URZ ;  /* 0x000000010a0a7899 */ /* 0x000fe400080006ff */
[----:B------:R-:W-:-:S04]  /*0820*/  UIADD3 UR4, UPT, UPT, -UR4, 0x100000, URZ ;  /* 0x0010000004047890 */ /* 0x000fc8000fffe1ff */
[----:B------:R-:W-:Y:S02]  /*0830*/  USHF.L.U32 UR5, UR4, 0xb, URZ ;  /* 0x0000000b04057899 */ /* 0x000fe400080006ff */
[----:B------:R-:W-:Y:S01]  /*0840*/  USHF.L.U32 UR4, UR4, 0x1, URZ ;  /* 0x0000000104047899 */ /* 0x000fe200080006ff */
[----:B------:R-:W-:Y:S01]  /*0850*/  ELECT P0, URZ, PT ;  /* 0x0000000000ff782f */ /* 0x000fe20003800000 */
[----:B-1----:R-:W-:Y:S01]  /*0860*/  ULEA UR7, UR7, UR9, 0x18 ;  /* 0x0000000907077291 */ /* 0x002fe2000f8ec0ff */
[----:B------:R-:W1:Y:S11]  /*0870*/  FENCE.VIEW.ASYNC.S ;  /* 0x00000000000073c6 */ /* 0x000e760000000000 */
[----:B-1----:R1:W2:Y:S01]  /*0880*/  SYNCS.EXCH.64 URZ, [UR7+0xc0], UR10 ;  /* 0x0000c00a07ff75b2 */ /* 0x0022a20008000100 */
[----:B------:R1:W1:Y:S01]  /*0890*/  SYNCS.EXCH.64 URZ, [UR7+0xe0], UR4 ;  /* 0x0000e00407ff75b2 */ /* 0x0002620008000100 */
[----:B------:R1:W1:Y:S01]  /*08a0*/  SYNCS.EXCH.64 URZ, [UR7+0xc8], UR10 ;  /* 0x0000c80a07ff75b2 */ /* 0x0002620008000100 */
[----:B------:R1:W1:Y:S01]  /*08b0*/  SYNCS.EXCH.64 URZ, [UR7+0xe8], UR4 ;  /* 0x0000e80407ff75b2 */ /* 0x0002620008000100 */
[----:B------:R1:W1:Y:S01]  /*08c0*/  SYNCS.EXCH.64 URZ, [UR7+0xd0], UR10 ;  /* 0x0000d00a07ff75b2 */ /* 0x0002620008000100 */
[----:B------:R1:W1:Y:S01]  /*08d0*/  SYNCS.EXCH.64 URZ, [UR7+0xf0], UR4 ;  /* 0x0000f00407ff75b2 */ /* 0x0002620008000100 */
[----:B------:R1:W1:Y:S01]  /*08e0*/  SYNCS.EXCH.64 URZ, [UR7+0xd8], UR10 ;  /* 0x0000d80a07ff75b2 */ /* 0x0002620008000100 */
[----:B------:R1:W1:Y:S01]  /*08f0*/  SYNCS.EXCH.64 URZ, [UR7+0xf8], UR4 ;  /* 0x0000f80407ff75b2 */ /* 0x0002620008000100 */
[----:B------:R-:W-:Y:S01]  /*0900*/  NOP ;  /* 0x0000000000007918 */ /* 0x000fe20000000000 */
.L_x_11:
[----:B------:R-:W3:Y:S01]  /*0910*/  SHFL.IDX PT, R2, R92, RZ, 0x1f ;  /* 0x00001fff5c027589 */ /* 0x000ee200000e0000 */
[----:B------:R-:W-:Y:S01]  /*0920*/  NOP ;  /* 0x0000000000007918 */ /* 0x000fe20000000000 */
[----:B---3--:R-:W-:-:S13]  /*0930*/  ISETP.NE.AND P0, PT, R2, 0x3, PT ;  /* 0x000000030200780c */ /* 0x008fda0003f05270 */
[----:B------:R-:W-:Y:S05]  /*0940*/  @P0 BRA `(.L_x_12) ;  /* 0x0000000000300947 */ /* 0x000fea0003800000 */
[----:B-1----:R-:W1:Y:S01]  /*0950*/  S2UR UR5, SR_CgaCtaId ;  /* 0x00000000000579c3 */ /* 0x002e620000008800 */
[----:B------:R-:W-:Y:S01]  /*0960*/  UMOV UR7, 0x400 ;  /* 0x0000040000077882 */ /* 0x000fe20000000000 */
[----:B------:R-:W-:Y:S01]  /*0970*/  UMOV UR4, 0x20 ;  /* 0x0000002000047882 */ /* 0x000fe20000000000 */
[----:B------:R-:W-:Y:S01]  /*0980*/  ELECT P0, URZ, PT ;  /* 0x0000000000ff782f */ /* 0x000fe20003800000 */
[----:B------:R-:W-:-:S04]  /*0990*/  UIADD3 UR10, UPT, UPT, -UR4, 0x100000, URZ ;  /* 0x00100000040a7890 */ /* 0x000fc8000fffe1ff */
[----:B------:R-:W-:Y:S02]  /*09a0*/  USHF.L.U32 UR11, UR10, 0xb, URZ ;  /* 0x0000000b0a0b7899 */ /* 0x000fe400080006ff */
[----:B------:R-:W-:Y:S02]  /*09b0*/  USHF.L.U32 UR10, UR10, 0x1, URZ ;  /* 0x000000010a0a7899 */ /* 0x000fe400080006ff */
[----:B-1----:R-:W-:Y:S01]  /*09c0*/  ULEA UR5, UR5, UR7, 0x18 ;  /* 0x0000000705057291 */ /* 0x002fe2000f8ec0ff */
[----:B------:R-:W1:Y:S11]  /*09d0*/  FENCE.VIEW.ASYNC.S ;  /* 0x00000000000073c6 */ /* 0x000e760000000000 */
[----:B-1----:R3:W1:Y:S01]  /*09e0*/  SYNCS.EXCH.64 URZ, [UR5+0x100], UR10 ;  /* 0x0001000a05ff75b2 */ /* 0x0026620008000100 */
[----:B------:R3:W1:Y:S02]  /*09f0*/  SYNCS.EXCH.64 URZ, [UR5+0x108], UR10 ;  /* 0x0001080a05ff75b2 */ /* 0x0006640008000100 */
[----:B---3--:R-:W-:Y:S01]  /*0a00*/  NOP ;  /* 0x0000000000007918 */ /* 0x008fe20000000000 */
.L_x_12:
[----:B------:R-:W3:Y:S01]  /*0a10*/  SHFL.IDX PT, R2, R92, RZ, 0x1f ;  /* 0x00001fff5c027589 */ /* 0x000ee200000e0000 */
[----:B------:R-:W-:Y:S01]  /*0a20*/  NOP ;  /* 0x0000000000007918 */ /* 0x000fe20000000000 */
[----:B---3--:R-:W-:-:S13]  /*0a30*/  ISETP.NE.AND P0, PT, R2, 0x4, PT ;  /* 0x000000040200780c */ /* 0x008fda0003f05270 */
[----:B------:R-:W-:Y:S05]  /*0a40*/  @P0 BRA `(.L_x_13) ;  /* 0x00000000004c0947 */ /* 0x000fea0003800000 */
[----:B-1----:R-:W1:Y:S01]  /*0a50*/  S2UR UR5, SR_CgaCtaId ;  /* 0x00000000000579c3 */ /* 0x002e620000008800 */
[----:B------:R-:W-:Y:S01]  /*0a60*/  UMOV UR9, 0x100 ;  /* 0x0000010000097882 */ /* 0x000fe20000000000 */
[----:B------:R-:W-:Y:S01]  /*0a70*/  UMOV UR7, 0x400 ;  /* 0x0000040000077882 */ /* 0x000fe20000000000 */
[----:B------:R-:W-:Y:S01]  /*0a80*/  USEL UR9, UR9, 0xe0, UP2 ;  /* 0x000000e009097887 */ /* 0x000fe20009000000 */
[----:B------:R-:W-:Y:S01]  /*0a90*/  UMOV UR4, 0x1 ;  /* 0x0000000100047882 */ /* 0x000fe20000000000 */
[----:B------:R-:W-:Y:S01]  /*0aa0*/  ELECT P0, URZ, PT ;  /* 0x0000000000ff782f */ /* 0x000fe20003800000 */
[----:B------:R-:W-:-:S04]  /*0ab0*/  UIADD3 UR10, UPT, UPT, -UR4, 0x100000, URZ ;  /* 0x00100000040a7890 */ /* 0x000fc8000fffe1ff */
[----:B------:R-:W-:Y:S02]  /*0ac0*/  USHF.L.U32 UR11, UR10, 0xb, URZ ;  /* 0x0000000b0a0b7899 */ /* 0x000fe400080006ff */
[----:B------:R-:W-:Y:S02]  /*0ad0*/  USHF.L.U32 UR10, UR10, 0x1, URZ ;  /* 0x000000010a0a7899 */ /* 0x000fe400080006ff */
[----:B------:R-:W-:-:S04]  /*0ae0*/  UIADD3 UR12, UPT, UPT, -UR9, 0x100000, URZ ;  /* 0x00100000090c7890 */ /* 0x000fc8000fffe1ff */
[----:B------:R-:W-:Y:S02]  /*0af0*/  USHF.L.U32 UR13, UR12, 0xb, URZ ;  /* 0x0000000b0c0d7899 */ /* 0x000fe400080006ff */
[----:B------:R-:W-:Y:S02]  /*0b00*/  USHF.L.U32 UR12, UR12, 0x1, URZ ;  /* 0x000000010c0c7899 */ /* 0x000fe400080006ff */
[----:B-1----:R-:W-:Y:S01]  /*0b10*/  ULEA UR5, UR5, UR7, 0x18 ;  /* 0x0000000705057291 */ /* 0x002fe2000f8ec0ff */
[----:B------:R-:W1:Y:S11]  /*0b20*/  FENCE.VIEW.ASYNC.S ;  /* 0x00000000000073c6 */ /* 0x000e760000000000 */
[----:B-1----:R3:W1:Y:S01]  /*0b30*/  SYNCS.EXCH.64 URZ, [UR5+0x110], UR10 ;  /* 0x0001100a05ff75b2 */ /* 0x0026620008000100 */
[----:B------:R3:W1:Y:S01]  /*0b40*/  SYNCS.EXCH.64 URZ, [UR5+0x120], UR12 ;  /* 0x0001200c05ff75b2 */ /* 0x0006620008000100 */
[----:B------:R3:W1:Y:S01]  /*0b50*/  SYNCS.EXCH.64 URZ, [UR5+0x118], UR10 ;  /* 0x0001180a05ff75b2 */ /* 0x0006620008000100 */
[----:B------:R3:W1:Y:S02]  /*0b60*/  SYNCS.EXCH.64 URZ, [UR5+0x128], UR12 ;  /* 0x0001280c05ff75b2 */ /* 0x0006640008000100 */
[----:B---3--:R-:W-:Y:S01]  /*0b70*/  NOP ;  /* 0x0000000000007918 */ /* 0x008fe20000000000 */
.L_x_13:
[----:B------:R-:W3:Y:S01]  /*0b80*/  SHFL.IDX PT, R2, R92, RZ, 0x1f ;  /* 0x00001fff5c027589 */ /* 0x000ee200000e0000 */
[----:B------:R-:W-:Y:S01]  /*0b90*/  NOP ;  /* 0x0000000000007918 */ /* 0x000fe20000000000 */
[----:B---3--:R-:W-:-:S13]  /*0ba0*/  ISETP.NE.AND P0, PT, R2, 0x5, PT ;  /* 0x000000050200780c */ /* 0x008fda0003f05270 */
[----:B------:R-:W-:Y:S05]  /*0bb0*/  @P0 BRA `(.L_x_14) ;  /* 0x0000000000580947 */ /* 0x000fea0003800000 */
[----:B-1----:R-:W1:Y:S01]  /*0bc0*/  S2UR UR7, SR_CgaCtaId ;  /* 0x00000000000779c3 */ /* 0x002e620000008800 */
        /* <DEDUP_REMOVED lines=12> */
[----:B-1----:R3:W1:Y:S01]  /*0c90*/  SYNCS.EXCH.64 URZ, [UR7+0x130], UR10 ;  /* 0x0001300a07ff75b2 */ /* 0x0026620008000100 */
[----:B------:R3:W1:Y:S01]  /*0ca0*/  SYNCS.EXCH.64 URZ, [UR7+0x150], UR4 ;  /* 0x0001500407ff75b2 */ /* 0x0006620008000100 */
[----:B------:R3:W1:Y:S01]  /*0cb0*/  SYNCS.EXCH.64 URZ, [UR7+0x138], UR10 ;  /* 0x0001380a07ff75b2 */ /* 0x0006620008000100 */
[----:B------:R3:W1:Y:S01]  /*0cc0*/  SYNCS.EXCH.64 URZ, [UR7+0x158], UR4 ;  /* 0x0001580407ff75b2 */ /* 0x0006620008000100 */
[----:B------:R3:W1:Y:S01]  /*0cd0*/  SYNCS.EXCH.64 URZ, [UR7+0x140], UR10 ;  /* 0x0001400a07ff75b2 */ /* 0x0006620008000100 */
[----:B------:R3:W1:Y:S01]  /*0ce0*/  SYNCS.EXCH.64 URZ, [UR7+0x160], UR4 ;  /* 0x0001600407ff75b2 */ /* 0x0006620008000100 */
[----:B------:R3:W1:Y:S01]  /*0cf0*/  SYNCS.EXCH.64 URZ, [UR7+0x148], UR10 ;  /* 0x0001480a07ff75b2 */ /* 0x0006620008000100 */
[----:B------:R3:W1:Y:S02]  /*0d00*/  SYNCS.EXCH.64 URZ, [UR7+0x168], UR4 ;  /* 0x0001680407ff75b2 */ /* 0x0006640008000100 */
[----:B---3--:R-:W-:Y:S01]  /*0d10*/  NOP ;  /* 0x0000000000007918 */ /* 0x008fe20000000000 */
.L_x_14:
        /* <DEDUP_REMOVED lines=18> */
.L_x_15:
[----:B-1----:R-:W1:Y:S01]  /*0e40*/  S2UR UR5, SR_CTAID.X ;  /* 0x00000000000579c3 */ /* 0x002e620000002500 */
[----:B------:R-:W-:-:S05]  /*0e50*/  CS2R.32 R87, SR_CgaSize ;  /* 0x0000000000577805 */ /* 0x000fca0000008a00 */
[----:B------:R-:W-:-:S05]  /*0e60*/  IMAD R87, R87, -0xa0, RZ ;  /* 0xffffff6057577824 */ /* 0x000fca00078e02ff */
[----:B------:R-:W-:-:S14]  /*0e70*/  R2UR UR9, R87 ;  /* 0x00000000570972ca */ /* 0x000fdc00000e0000 */
[----:B------:R-:W3:Y:S01]  /*0e80*/  LDCU UR9, c[0x0][UR9+0x2b0] ;  /* 0x00005600090977ac */ /* 0x000ee20008000800 */
[----:B------:R-:W-:Y:S01]  /*0e90*/  NOP ;  /* 0x0000000000007918 */ /* 0x000fe20000000000 */
[----:B------:R-:W-:-:S05]  /*0ea0*/  CS2R.32 R87, SR_CgaSize ;  /* 0x0000000000577805 */ /* 0x000fca0000008a00 */
[----:B------:R-:W-:-:S05]  /*0eb0*/  IMAD R87, R87, -0xa0, RZ ;  /* 0xffffff6057577824 */ /* 0x000fca00078e02ff */
[----:B------:R-:W-:-:S14]  /*0ec0*/  R2UR UR7, R87 ;  /* 0x00000000570772ca */ /* 0x000fdc00000e0000 */
[----:B------:R-:W2:Y:S01]  /*0ed0*/  LDCU UR7, c[0x0][UR7+0x2b4] ;  /* 0x00005680070777ac */ /* 0x000ea20008000800 */
[----:B------:R-:W4:Y:S08]  /*0ee0*/  S2UR UR4, SR_CTAID.Y ;  /* 0x00000000000479c3 */ /* 0x000f300000002600 */
[----:B------:R-:W2:Y:S01]  /*0ef0*/  LDC R10, c[0x0][0xb24] ;  /* 0x0002c900ff0a7b82 */ /* 0x000ea20000000800 */
[----:B-1----:R-:W-:-:S02]  /*0f00*/  I2FP.F32.U32 R87, UR5 ;  /* 0x0000000500577c45 */ /* 0x002fc40008201000 */
[----:B------:R-:W-:-:S05]  /*0f10*/  CS2R.32 R3, SR_CgaSize ;  /* 0x0000000000037805 */ /* 0x000fca0000008a00 */
[----:B------:R-:W-:-:S06]  /*0f20*/  IMAD R3, R3, -0xa0, RZ ;  /* 0xffffff6003037824 */ /* 0x000fcc00078e02ff */
[----:B------:R-:W1:Y:S01]  /*0f30*/  LDC R3, c[0x0][R3+0x2a0] ;  /* 0x0000a80003037b82 */ /* 0x000e620000000800 */
[----:B------:R-:W-:Y:S01]  /*0f40*/  MOV R15, UR5 ;  /* 0x00000005000f7c02 */ /* 0x000fe20008000f00 */
[----:B---3--:R-:W-:Y:S01]  /*0f50*/  FMUL R87, R87, UR9 ;  /* 0x0000000957577c20 */ /* 0x008fe20008400000 */
[----:B----4-:R-:W-:Y:S02]  /*0f60*/  I2FP.F32.U32 R86, UR4 ;  /* 0x0000000400567c45 */ /* 0x010fe40008201000 */
[----:B------:R-:W-:-:S05]  /*0f70*/  CS2R.32 R2, SR_CgaSize ;  /* 0x0000000000027805 */ /* 0x000fca0000008a00 */
[----:B------:R-:W-:-:S06]  /*0f80*/  IMAD R2, R2, -0xa0, RZ ;  /* 0xffffff6002027824 */ /* 0x000fcc00078e02ff */
[----:B------:R-:W3:Y:S01]  /*0f90*/  LDC R2, c[0x0][R2+0x2a4] ;  /* 0x0000a90002027b82 */ /* 0x000ee20000000800 */
[----:B------:R-:W-:Y:S01]  /*0fa0*/  MOV R14, UR4 ;  /* 0x00000004000e7c02 */ /* 0x000fe20008000f00 */
[----:B------:R-:W4:Y:S01]  /*0fb0*/  F2I.U32.TRUNC.NTZ R87, R87 ;  /* 0x0000005700577305 */ /* 0x000f22000020f000 */
[----:B--2---:R-:W-:-:S05]  /*0fc0*/  FMUL R86, R86, UR7 ;  /* 0x0000000756567c20 */ /* 0x004fca0008400000 */
[----:B------:R-:W-:Y:S01]  /*0fd0*/  BAR.SYNC.DEFER_BLOCKING 0x0 ;  /* 0x0000000000007b1d */ /* 0x000fe20000010000 */
[----:B------:R-:W-:-:S05]  /*0fe0*/  ISETP.GE.AND P0, PT, R10, 0x1, PT ;  /* 0x000000010a00780c */ /* 0x000fca0003f06270 */
[----:B------:R-:W2:Y:S02]  /*0ff0*/  F2I.U32.TRUNC.NTZ R86, R86 ;  /* 0x0000005600567305 */ /* 0x000ea4000020f000 */
[----:B------:R-:W3:Y:S01]  /*1000*/  S2UR UR36, SR_CTAID.Z ;  /* 0x00000000002479c3 */ /* 0x000ee20000002700 */
[----:B----4-:R-:W-:-:S05]  /*1010*/  IADD3 R87, PT, PT, -R87, RZ, RZ ;  /* 0x000000ff57577210 */ /* 0x010fca0007ffe1ff */
[----:B-1----:R-:W-:Y:S01]  /*1020*/  IMAD R87, R3, R87, UR5 ;  /* 0x0000000503577e24 */ /* 0x002fe2000f8e0257 */
[----:B--2---:R-:W-:-:S05]  /*1030*/  IADD3 R86, PT, PT, -R86, RZ, RZ ;  /* 0x000000ff56567210 */ /* 0x004fca0007ffe1ff */
[----:B---3--:R-:W-:Y:S01]  /*1040*/  IMAD R86, R2, R86, UR4 ;  /* 0x0000000402567e24 */ /* 0x008fe2000f8e0256 */
[----:B------:R-:W-:Y:S06]  /*1050*/  @!P0 BRA `(.L_x_16) ;  /* 0x0000000000b88947 */ /* 0x000fec0003800000 */
[----:B------:R-:W1:Y:S01]  /*1060*/  LDC.64 R4, c[0x0][0xb18] ;  /* 0x0002c600ff047b82 */ /* 0x000e620000000a00 */
[----:B------:R-:W-:-:S07]  /*1070*/  ISETP.NE.AND P0, PT, R10, 0x1, PT ;  /* 0x000000010a00780c */ /* 0x000fce0003f05270 */
[----:B------:R-:W2:Y:S08]  /*1080*/  LDC R9, c[0x0][0xb0c] ;  /* 0x0002c300ff097b82 */ /* 0x000eb00000000800 */
[----:B------:R-:W3:Y:S08]  /*1090*/  LDC R12, c[0x0][0x370] ;  /* 0x0000dc00ff0c7b82 */ /* 0x000ef00000000800 */
[----:B------:R-:W4:Y:S01]  /*10a0*/  LDC R11, c[0x0][0x374] ;  /* 0x0000dd00ff0b7b82 */ /* 0x000f220000000800 */
[----:B-1----:R-:W-:-:S07]  /*10b0*/  ISETP.NE.AND P1, PT, R4, 0x1, PT ;  /* 0x000000010400780c */ /* 0x002fce0003f25270 */
[----:B------:R-:W3:Y:S01]  /*10c0*/  LDC.64 R6, c[0x0][0xb10] ;  /* 0x0002c400ff067b82 */ /* 0x000ee20000000a00 */
[----:B--2---:R-:W-:-:S07]  /*10d0*/  ISETP.NE.AND P2, PT, R9, 0x1, PT ;  /* 0x000000010900780c */ /* 0x004fce0003f45270 */
[----:B------:R-:W1:Y:S08]  /*10e0*/  LDC R8, c[0x0][0xb20] ;  /* 0x0002c800ff087b82 */ /* 0x000e700000000800 */
[----:B------:R-:W2:Y:S01]  /*10f0*/  LDC.64 R2, c[0x0][0xb28] ;  /* 0x0002ca00ff027b82 */ /* 0x000ea20000000a00 */
[----:B----4-:R-:W-:-:S04]  /*1100*/  IMAD.HI.U32 R13, R11, R5, RZ ;  /* 0x000000050b0d7227 */ /* 0x010fc800078e00ff */
[----:B------:R-:W-:-:S04]  /*1110*/  IMAD.HI.U32 R5, R14, R5, RZ ;  /* 0x000000050e057227 */ /* 0x000fc800078e00ff */
[----:B---3--:R-:W-:-:S05]  /*1120*/  IMAD.HI.U32 R16, R12, R6, RZ ;  /* 0x000000060c107227 */ /* 0x008fca00078e00ff */
[-C--:B------:R-:W-:Y:S01]  /*1130*/  @P2 SHF.R.U32.HI R12, RZ, R7.reuse, R16 ;  /* 0x00000007ff0c2219 */ /* 0x080fe20000011610 */
[----:B------:R-:W-:Y:S01]  /*1140*/  IMAD.HI.U32 R16, R15, R6, RZ ;  /* 0x000000060f107227 */ /* 0x000fe200078e00ff */
[-C--:B-1----:R-:W-:Y:S02]  /*1150*/  @P1 SHF.R.U32.HI R11, RZ, R8.reuse, R13 ;  /* 0x00000008ff0b1219 */ /* 0x082fe4000001160d */
[----:B------:R-:W-:Y:S02]  /*1160*/  SHF.R.U32.HI R5, RZ, R8, R5 ;  /* 0x00000008ff057219 */ /* 0x000fe40000011605 */
[----:B------:R-:W-:Y:S02]  /*1170*/  SHF.R.U32.HI R16, RZ, R7, R16 ;  /* 0x00000007ff107219 */ /* 0x000fe40000011610 */
[----:B------:R-:W-:Y:S01]  /*1180*/  SEL R5, R14, R5, !P1 ;  /* 0x000000050e057207 */ /* 0x000fe20004800000 */
[----:B--2---:R-:W-:Y:S01]  /*1190*/  IMAD.HI.U32 R13, R11, R2, RZ ;  /* 0x000000020b0d7227 */ /* 0x004fe200078e00ff */
[----:B------:R-:W-:-:S03]  /*11a0*/  SEL R16, R15, R16, !P2 ;  /* 0x000000100f107207 */ /* 0x000fc60005000000 */
[----:B------:R-:W-:Y:S01]  /*11b0*/  IMAD.HI.U32 R6, R12, R2, RZ ;  /* 0x000000020c067227 */ /* 0x000fe200078e00ff */
[----:B------:R-:W-:-:S04]  /*11c0*/  @P0 SHF.R.U32.HI R11, RZ, R3, R13 ;  /* 0x00000003ff0b0219 */ /* 0x000fc8000001160d */
[----:B------:R-:W-:Y:S01]  /*11d0*/  @P0 SHF.R.U32.HI R12, RZ, R3, R6 ;  /* 0x00000003ff0c0219 */ /* 0x000fe20000011606 */
[----:B------:R-:W-:-:S04]  /*11e0*/  IMAD R11, R11, R10, RZ ;  /* 0x0000000a0b0b7224 */ /* 0x000fc800078e02ff */
[----:B------:R-:W-:Y:S01]  /*11f0*/  IMAD R6, R12, R10, RZ ;  /* 0x0000000a0c067224 */ /* 0x000fe200078e02ff */
[----:B------:R-:W-:-:S04]  /*1200*/  ISETP.GE.AND P1, PT, R5, R11, PT ;  /* 0x0000000b0500720c */ /* 0x000fc80003f26270 */
[----:B------:R-:W-:Y:S01]  /*1210*/  ISETP.GE.OR P1, PT, R16, R6, P1 ;  /* 0x000000061000720c */ /* 0x000fe20000f26670 */
[----:B------:R-:W-:-:S05]  /*1220*/  IMAD.HI.U32 R6, R5, R2, RZ ;  /* 0x0000000205067227 */ /* 0x000fca00078e00ff */
[----:B------:R-:W-:-:S04]  /*1230*/  SHF.R.U32.HI R6, RZ, R3, R6 ;  /* 0x00000003ff067219 */ /* 0x000fc80000011606 */
[----:B------:R-:W-:-:S03]  /*1240*/  SEL R6, R5, R6, !P0 ;  /* 0x0000000605067207 */ /* 0x000fc60004000000 */
[----:B------:R-:W-:Y:S01]  /*1250*/  @!P1 IMAD.HI.U32 R7, R16, R2, RZ ;  /* 0x0000000210079227 */ /* 0x000fe200078e00ff */
[----:B------:R-:W-:-:S04]  /*1260*/  IADD3 R2, PT, PT, -R6, RZ, RZ ;  /* 0x000000ff06027210 */ /* 0x000fc80007ffe1ff */
[----:B------:R-:W-:Y:S01]  /*1270*/  @!P1 SHF.R.U32.HI R3, RZ, R3, R7 ;  /* 0x00000003ff039219 */ /* 0x000fe20000011607 */
[----:B------:R-:W-:Y:S01]  /*1280*/  IMAD R2, R10, R2, R5 ;  /* 0x000000020a027224 */ /* 0x000fe200078e0205 */
[----:B------:R-:W-:Y:S02]  /*1290*/  IADD3 R7, PT, PT, -R5, RZ, RZ ;  /* 0x000000ff05077210 */ /* 0x000fe40007ffe1ff */
[----:B------:R-:W-:-:S03]  /*12a0*/  @!P1 SEL R3, R16, R3, !P0 ;  /* 0x0000000310039207 */ /* 0x000fc60004000000 */
[----:B------:R-:W-:Y:S02]  /*12b0*/  IMAD R7, R4, R7, R14 ;  /* 0x0000000704077224 */ /* 0x000fe400078e020e */
[--C-:B------:R-:W-:Y:S02]  /*12c0*/  @!P1 IMAD.IADD R6, R6, 0x1, -R3.reuse ;  /* 0x0000000106069824 */ /* 0x100fe400078e0a03 */
[----:B------:R-:W-:Y:S01]  /*12d0*/  @!P1 IMAD R3, R2, R12, R3 ;  /* 0x0000000c02039224 */ /* 0x000fe200078e0203 */
[----:B------:R-:W-:Y:S01]  /*12e0*/  IADD3 R2, PT, PT, -R16, RZ, RZ ;  /* 0x000000ff10027210 */ /* 0x000fe20007ffe1ff */
[----:B------:R-:W-:Y:S02]  /*12f0*/  @!P1 IMAD R5, R6, R10, R16 ;  /* 0x0000000a06059224 */ /* 0x000fe400078e0210 */
[----:B------:R-:W-:Y:S02]  /*1300*/  @!P1 IMAD.MOV.U32 R16, RZ, RZ, R3 ;  /* 0x000000ffff109224 */ /* 0x000fe400078e0003 */
[----:B------:R-:W-:-:S02]  /*1310*/  IMAD R2, R9, R2, R15 ;  /* 0x0000000209027224 */ /* 0x000fc400078e020f */
[----:B------:R-:W-:Y:S02]  /*1320*/  IMAD R14, R5, R4, R7 ;  /* 0x00000004050e7224 */ /* 0x000fe400078e0207 */
[----:B------:R-:W-:Y:S02]  /*1330*/  IMAD R15, R16, R9, R2 ;  /* 0x00000009100f7224 */ /* 0x000fe400078e0202 */
.L_x_16:
[----:B------:R-:W1:Y:S01]  /*1340*/  LDCU UR4, c[0x0][0xb30] ;  /* 0x00016600ff0477ac */ /* 0x000e620008000800 */
[----:B------:R-:W2:Y:S08]  /*1350*/  S2UR UR37, SR_CgaCtaId ;  /* 0x00000000002579c3 */ /* 0x000eb00000008800 */
[----:B------:R-:W3:Y:S01]  /*1360*/  LDC R40, c[0x0][0xb24] ;  /* 0x0002c900ff287b82 */ /* 0x000ee20000000800 */
[----:B-1----:R-:W-:-:S09]  /*1370*/  UISETP.NE.AND UP1, UPT, UR4, 0x1, UPT ;  /* 0x000000010400788c */ /* 0x002fd2000bf25270 */
[----:B--2---:R-:W-:Y:S05]  /*1380*/  BRA.U UP1, `(.L_x_17) ;  /* 0x0000000101407547 */ /* 0x004fea000b800000 */
[----:B------:R-:W1:Y:S08]  /*1390*/  LDC.64 R4, c[0x0][0xb10] ;  /* 0x0002c400ff047b82 */ /* 0x000e700000000a00 */
[----:B------:R-:W2:Y:S08]  /*13a0*/  LDC.64 R2, c[0x0][0xb18] ;  /* 0x0002c600ff027b82 */ /* 0x000eb00000000a00 */
[----:B------:R-:W4:Y:S08]  /*13b0*/  LDC R6, c[0x0][0xb20] ;  /* 0x0002c800ff067b82 */ /* 0x000f300000000800 */
[----:B------:R-:W3:Y:S01]  /*13c0*/  LDC R7, c[0x0][0xb0c] ;  /* 0x0002c300ff077b82 */ /* 0x000ee20000000800 */
[----:B-1----:R-:W-:-:S05]  /*13d0*/  IMAD.HI.U32 R4, R15, R4, RZ ;  /* 0x000000040f047227 */ /* 0x002fca00078e00ff */
[----:B------:R-:W-:Y:S01]  /*13e0*/  SHF.R.U32.HI R4, RZ, R5, R4 ;  /* 0x00000005ff047219 */ /* 0x000fe20000011604 */
[----:B--2---:R-:W-:Y:S01]  /*13f0*/  IMAD.HI.U32 R3, R14, R3, RZ ;  /* 0x000000030e037227 */ /* 0x004fe200078e00ff */
[----:B------:R-:W-:-:S04]  /*1400*/  ISETP.NE.AND P0, PT, R2, 0x1, PT ;  /* 0x000000010200780c */ /* 0x000fc80003f05270 */
[----:B----4-:R-:W-:-:S04]  /*1410*/  SHF.R.U32.HI R3, RZ, R6, R3 ;  /* 0x00000006ff037219 */ /* 0x010fc80000011603 */
[----:B------:R-:W-:Y:S02]  /*1420*/  SEL R3, R14, R3, !P0 ;  /* 0x000000030e037207 */ /* 0x000fe40004000000 */
[----:B---3--:R-:W-:-:S04]  /*1430*/  ISETP.NE.AND P1, PT, R7, 0x1, PT ;  /* 0x000000010700780c */ /* 0x008fc80003f25270 */
[----:B------:R-:W-:-:S05]  /*1440*/  SEL R4, R15, R4, !P1 ;  /* 0x000000040f047207 */ /* 0x000fca0004800000 */
[----:B------:R-:W-:Y:S02]  /*1450*/  IMAD.IADD R5, R3, 0x1, -R4 ;  /* 0x0000000103057824 */ /* 0x000fe400078e0a04 */
[----:B------:R-:W-:Y:S02]  /*1460*/  IMAD.IADD R3, R4, 0x1, -R3 ;  /* 0x0000000104037824 */ /* 0x000fe400078e0a03 */
[----:B------:R-:W-:Y:S02]  /*1470*/  IMAD R15, R5, R7, R15 ;  /* 0x00000007050f7224 */ /* 0x000fe400078e020f */
[----:B------:R-:W-:-:S07]  /*1480*/  IMAD R14, R3, R2, R14 ;  /* 0x00000002030e7224 */ /* 0x000fce00078e020e */
.L_x_17:
[----:B------:R-:W-:Y:S01]  /*1490*/  BAR.SYNC.DEFER_BLOCKING 0x0 ;  /* 0x0000000000007b1d */ /* 0x000fe20000010000 */
[----:B------:R-:W-:Y:S01]  /*14a0*/  UISETP.NE.AND UP1, UPT, UR8, 0x2, UPT ;  /* 0x000000020800788c */ /* 0x000fe2000bf25270 */
[----:B------:R-:W-:Y:S02]  /*14b0*/  ISETP.NE.OR P5, PT, R0, 0x2, !P5 ;  /* 0x000000020000780c */ /* 0x000fe40006fa5670 */
[----:B------:R-:W-:-:S06]  /*14c0*/  LOP3.LUT R2, R101, 0x1f, RZ, 0xc0, !PT ;  /* 0x0000001f65027812 */ /* 0x000fcc00078ec0ff */
[----:B------:R-:W-:Y:S05]  /*14d0*/  BRA.U UP1, `(.L_x_18) ;  /* 0x0000001501a47547 */ /* 0x000fea000b800000 */
[----:B------:R-:W1:Y:S01]  /*14e0*/  LDCU UR13, c[0x0][0x38c] ;  /* 0x00007180ff0d77ac */ /* 0x000e620008000800 */
[----:B------:R-:W2:Y:S01]  /*14f0*/  LDC R8, c[0x0][0x370] ;  /* 0x0000dc00ff087b82 */ /* 0x000ea20000000800 */
[----:B------:R-:W-:Y:S01]  /*1500*/  PLOP3.LUT P1, PT, PT, PT, UP2, 0x80, 0x8 ;  /* 0x000000000008781c */ /* 0x000fe20003f2f028 */
[----:B------:R-:W-:Y:S01]  /*1510*/  IMAD.MOV.U32 R17, RZ, RZ, 0x1 ;  /* 0x00000001ff117424 */ /* 0x000fe200078e00ff */
[----:B------:R-:W-:Y:S01]  /*1520*/  ISETP.EQ.OR P4, PT, R2, RZ, P5 ;  /* 0x000000ff0200720c */ /* 0x000fe20002f82670 */
[----:B------:R-:W-:Y:S01]  /*1530*/  IMAD.MOV.U32 R16, RZ, RZ, RZ ;  /* 0x000000ffff107224 */ /* 0x000fe200078e00ff */
[----:B------:R-:W-:Y:S02]  /*1540*/  PLOP3.LUT P1, PT, P1, PT, PT, 0x8, 0x80 ;  /* 0x000000000080781c */ /* 0x000fe40000f2e170 */
[----:B------:R-:W-:Y:S01]  /*1550*/  CS2R R12, SRZ ;  /* 0x00000000000c7805 */ /* 0x000fe2000001ff00 */
[----:B------:R-:W-:Y:S01]  /*1560*/  IMAD.MOV.U32 R11, RZ, RZ, 0x1 ;  /* 0x00000001ff0b7424 */ /* 0x000fe200078e00ff */
[----:B------:R-:W4:Y:S01]  /*1570*/  LDC R0, c[0x0][0x374] ;  /* 0x0000dd00ff007b82 */ /* 0x000f220000000800 */
[----:B------:R-:W2:Y:S01]  /*1580*/  LDCU.64 UR22, c[0x0][0x348] ;  /* 0x00006900ff1677ac */ /* 0x000ea20008000a00 */
[----:B------:R-:W-:Y:S01]  /*1590*/  UMOV UR6, URZ ;  /* 0x000000ff00067c82 */ /* 0x000fe20008000000 */
[----:B-1----:R-:W-:-:S04]  /*15a0*/  UIADD3 UR5, UPT, UPT, UR13, 0x1f, URZ ;  /* 0x0000001f0d057890 */ /* 0x002fc8000fffe0ff */
[----:B------:R-:W-:-:S04]  /*15b0*/  USHF.R.S32.HI UR4, URZ, 0x1f, UR5 ;  /* 0x0000001fff047899 */ /* 0x000fc80008011405 */
[----:B------:R-:W-:-:S04]  /*15c0*/  ULEA.HI UR4, UR4, UR5, URZ, 0x5 ;  /* 0x0000000504047291 */ /* 0x000fc8000f8f28ff */
[----:B------:R-:W-:Y:S02]  /*15d0*/  USHF.R.S32.HI UR15, URZ, 0x5, UR4 ;  /* 0x00000005ff0f7899 */ /* 0x000fe40008011404 */
[----:B------:R-:W-:Y:S02]  /*15e0*/  UIADD3 UR4, UPT, UPT, UR13, -0x1, URZ ;  /* 0xffffffff0d047890 */ /* 0x000fe4000fffe0ff */
[----:B------:R-:W-:Y:S02]  /*15f0*/  UISETP.LT.U32.AND UP0, UPT, UR15, 0xc, UPT ;  /* 0x0000000c0f00788c */ /* 0x000fe4000bf01070 */
[----:B------:R-:W-:Y:S02]  /*1600*/  UISETP.GE.U32.AND UP1, UPT, UR4, -0x3f, UPT ;  /* 0xffffffc10400788c */ /* 0x000fe4000bf26070 */
[----:B------:R-:W-:Y:S02]  /*1610*/  USEL UR14, UR15, 0xc, UP0 ;  /* 0x0000000c0f0e7887 */ /* 0x000fe40008000000 */
[----:B------:R-:W-:-:S02]  /*1620*/  UIADD3 UR13, UPT, UPT, UR13, 0x3e, URZ ;  /* 0x0000003e0d0d7890 */ /* 0x000fc4000fffe0ff */
[----:B------:R-:W-:Y:S02]  /*1630*/  UIADD3 UR5, UPT, UPT, UR14, -0x1, URZ ;  /* 0xffffffff0e057890 */ /* 0x000fe4000fffe0ff */
[----:B------:R-:W-:-:S03]  /*1640*/  UIADD3 UR7, UPT, UPT, UR15, -UR14, URZ ;  /* 0x8000000e0f077290 */ /* 0x000fc6000fffe0ff */
[----:B------:R-:W-:-:S04]  /*1650*/  @UP1 UIADD3 UR5, UPT, UPT, UR14, URZ, URZ ;  /* 0x000000ff0e051290 */ /* 0x000fc8000fffe0ff */
[----:B--2---:R-:W-:-:S12]  /*1660*/  UIADD3 UR5, UPT, UPT, UR5, 0x1, URZ ;  /* 0x0000000105057890 */ /* 0x004fd8000fffe0ff */
.L_x_36:
[----:B------:R-:W-:Y:S01]  /*1670*/  UISETP.NE.AND UP0, UPT, UR37, URZ, UPT ;  /* 0x000000ff2500728c */ /* 0x000fe2000bf05270 */
[----:B------:R-:W1:Y:S08]  /*1680*/  S2UR UR37, SR_CgaCtaId ;  /* 0x00000000002579c3 */ /* 0x000e700000008800 */
[----:B------:R-:W-:Y:S05]  /*1690*/  BRA.U UP0, `(.L_x_19) ;  /* 0x0000000100347547 */ /* 0x000fea000b800000 */
[----:B------:R-:W2:Y:S01]  /*16a0*/  S2R R2, SR_CgaCtaId ;  /* 0x0000000000027919 */ /* 0x000ea20000008800 */
[----:B------:R-:W-:-:S04]  /*16b0*/  MOV R3, 0x400 ;  /* 0x0000040000037802 */ /* 0x000fc80000000f00 */
[----:B--2---:R-:W-:Y:S02]  /*16c0*/  LEA R2, R2, R3, 0x18 ;  /* 0x0000000302027211 */ /* 0x004fe400078ec0ff */
[----:B------:R-:W-:-:S03]  /*16d0*/  SHF.L.U32 R3, R11, 0x1f, RZ ;  /* 0x0000001f0b037819 */ /* 0x000fc600000006ff */
[----:B------:R-:W-:-:S04]  /*16e0*/  IMAD R2, R12, 0x8, R2 ;  /* 0x000000080c027824 */ /* 0x000fc800078e0202 */
[----:B------:R-:W2:Y:S02]  /*16f0*/  SYNCS.PHASECHK.TRANS64.TRYWAIT P0, [R2+URZ+0x180], R3 ;  /* 0x00018003020075a7 */ /* 0x000ea400080011ff */
[----:B--2---:R-:W-:Y:S05]  /*1700*/  @!P0 BRA `(.L_x_20) ;  /* 0x0000007800c48947 */ /* 0x004fea0003800000 */
.L_x_140:
[----:B------:R-:W-:Y:S01]  /*1710*/  VIADD R12, R12, 0x1 ;  /* 0x000000010c0c7836 */ /* 0x000fe20000000000 */
[----:B------:R2:W-:Y:S04]  /*1720*/  SYNCS.ARRIVE.TRANS64.A1T0 RZ, [R2+URZ+0x170], RZ ;  /* 0x000170ff02ff79a7 */ /* 0x0005e800081000ff */
[----:B------:R-:W-:-:S04]  /*1730*/  ISETP.NE.AND P0, PT, R12, 0x2, PT ;  /* 0x000000020c00780c */ /* 0x000fc80003f05270 */
[----:B------:R-:W-:Y:S02]  /*1740*/  SEL R12, R12, RZ, P0 ;  /* 0x000000ff0c0c7207 */ /* 0x000fe40000000000 */
[----:B--2---:R-:W-:-:S04]  /*1750*/  SEL R2, RZ, 0x1, P0 ;  /* 0x00000001ff027807 */ /* 0x004fc80000000000 */
[----:B------:R-:W-:-:S07]  /*1760*/  LOP3.LUT R11, R11, R2, RZ, 0x3c, !PT ;  /* 0x000000020b0b7212 */ /* 0x000fce00078e3cff */
.L_x_19:
[----:B------:R-:W-:Y:S01]  /*1770*/  UMOV UR4, 0x400 ;  /* 0x0000040000047882 */ /* 0x000fe20000000000 */
[----:B------:R-:W-:Y:S01]  /*1780*/  SHF.L.U32 R2, R17, 0x1f, RZ ;  /* 0x0000001f11027819 */ /* 0x000fe200000006ff */
[----:B-1----:R-:W-:Y:S01]  /*1790*/  ULEA UR4, UR37, UR4, 0x18 ;  /* 0x0000000425047291 */ /* 0x002fe2000f8ec0ff */
[----:B------:R-:W-:Y:S01]  /*17a0*/  R2UR UR35, R15 ;  /* 0x000000000f2372ca */ /* 0x000fe200000e0000 */
[----:B------:R-:W-:Y:S01]  /*17b0*/  UISETP.GE.U32.AND UP0, UPT, UR13, 0x3f, UPT ;  /* 0x0000003f0d00788c */ /* 0x000fe2000bf06070 */
[----:B------:R-:W-:Y:S01]  /*17c0*/  R2UR UR18, R14 ;  /* 0x000000000e1272ca */ /* 0x000fe200000e0000 */
[----:B------:R-:W-:Y:S01]  /*17d0*/  ULEA UR8, UR6, UR4, 0x3 ;  /* 0x0000000406087291 */ /* 0x000fe2000f8e18ff */
[----:B------:R-:W-:-:S08]  /*17e0*/  UMOV UR21, URZ ;  /* 0x000000ff00157c82 */ /* 0x000fd00008000000 */
[----:B------:R1:W2:Y:S01]  /*17f0*/  SYNCS.PHASECHK.TRANS64.TRYWAIT P0, [UR8+0x60], R2 ;  /* 0x00006002ff0075a7 */ /* 0x0002a20008001108 */
[----:B------:R-:W-:Y:S02]  /*1800*/  USHF.L.U32 UR35, UR35, 0x7, URZ ;  /* 0x0000000723237899 */ /* 0x000fe400080006ff */
[----:B------:R-:W-:Y:S01]  /*1810*/  USHF.L.U32 UR18, UR18, 0x7, URZ ;  /* 0x0000000712127899 */ /* 0x000fe200080006ff */
[----:B------:R-:W-:Y:S11]  /*1820*/  BRA.U !UP0, `(.L_x_21) ;  /* 0x0000000108bc7547 */ /* 0x000ff6000b800000 */
[----:B------:R-:W-:Y:S01]  /*1830*/  UIADD3 UR10, UPT, UPT, UR18, 0x40, URZ ;  /* 0x00000040120a7890 */ /* 0x000fe2000fffe0ff */
[----:B------:R-:W-:Y:S01]  /*1840*/  UMOV UR24, URZ ;  /* 0x000000ff00187c82 */ /* 0x000fe20008000000 */
[----:B------:R-:W-:-:S10]  /*1850*/  UMOV UR25, UR6 ;  /* 0x0000000600197c82 */ /* 0x000fd40008000000 */
.L_x_26:
[----:B-1----:R-:W-:Y:S01]  /*1860*/  ULEA UR33, UR25, UR4, 0x3 ;  /* 0x0000000419217291 */ /* 0x002fe2000f8e18ff */
[----:B--2---:R-:W-:Y:S01]  /*1870*/  @!P5 MOV R3, 0x4000 ;  /* 0x000040000003d802 */ /* 0x004fe20000000f00 */
[----:B--2---:R-:W-:Y:S10]  /*1880*/  @P0 BRA `(.L_x_22) ;  /* 0x00000000000c0947 */ /* 0x004ff40003800000 */
[----:B------:R-:W-:-:S04]  /*1890*/  SHF.L.U32 R4, R17, 0x1f, RZ ;  /* 0x0000001f11047819 */ /* 0x000fc800000006ff */
[----:B------:R-:W2:Y:S02]  /*18a0*/  SYNCS.PHASECHK.TRANS64.TRYWAIT P0, [UR33+0x60], R4 ;  /* 0x00006004ff0075a7 */ /* 0x000ea40008001121 */
[----:B--2---:R-:W-:Y:S05]  /*18b0*/  @!P0 BRA `(.L_x_23) ;  /* 0x00000078006c8947 */ /* 0x004fea0003800000 */
.L_x_22:
[----:B------:R2:W-:Y:S01]  /*18c0*/  @!P5 SYNCS.ARRIVE.TRANS64 RZ, [UR33], R3 ;  /* 0x00000003ffffd9a7 */ /* 0x0005e20008000021 */
[----:B------:R-:W-:Y:S04]  /*18d0*/  BSSY.RECONVERGENT B0, `(.L_x_24) ;  /* 0x0000003000007945 */ /* 0x000fe80003800200 */
[----:B------:R-:W-:Y:S05]  /*18e0*/  @P4 BRA `(.L_x_25) ;  /* 0x0000000000044947 */ /* 0x000fea0003800000 */
[----:B------:R-:W-:Y:S05]  /*18f0*/  BPT.TRAP 0x1 ;  /* 0x000000040000795c */ /* 0x000fea0000300000 */
.L_x_25:
[----:B------:R-:W-:Y:S05]  /*1900*/  BSYNC.RECONVERGENT B0 ;  /* 0x0000000000007941 */ /* 0x000fea0003800200 */
.L_x_24:
[----:B------:R-:W-:Y:S02]  /*1910*/  UIADD3 UR6, UPT, UPT, UR25, 0x1, URZ ;  /* 0x0000000119067890 */ /* 0x000fe4000fffe0ff */
[----:B------:R-:W-:Y:S02]  /*1920*/  UIADD3 UR30, UP1, UPT, UR22, 0x80, URZ ;  /* 0x00000080161e7890 */ /* 0x000fe4000ff3e0ff */
[----:B------:R-:W-:Y:S02]  /*1930*/  UISETP.NE.AND UP0, UPT, UR6, 0xc, UPT ;  /* 0x0000000c0600788c */ /* 0x000fe4000bf05270 */
[----:B------:R-:W-:Y:S02]  /*1940*/  USHF.L.U32 UR34, UR24, 0x5, URZ ;  /* 0x0000000518227899 */ /* 0x000fe400080006ff */
[----:B------:R-:W-:Y:S02]  /*1950*/  USEL UR9, URZ, 0x1, UP0 ;  /* 0x00000001ff097887 */ /* 0x000fe40008000000 */
[----:B------:R-:W-:-:S02]  /*1960*/  USEL UR6, UR6, URZ, UP0 ;  /* 0x000000ff06067287 */ /* 0x000fc40008000000 */
[----:B------:R-:W-:Y:S02]  /*1970*/  UIADD3 UR28, UP0, UPT, UR22, 0x180, URZ ;  /* 0x00000180161c7890 */ /* 0x000fe4000ff1e0ff */
[----:B------:R-:W-:Y:S01]  /*1980*/  ULEA UR8, UR6, UR4, 0x3 ;  /* 0x0000000406087291 */ /* 0x000fe2000f8e18ff */
[----:B------:R-:W-:Y:S01]  /*1990*/  LOP3.LUT R17, R17, UR9, RZ, 0x3c, !PT ;  /* 0x0000000911117c12 */ /* 0x000fe2000f8e3cff */
[----:B------:R-:W-:Y:S02]  /*19a0*/  UIADD3.X UR31, UPT, UPT, URZ, UR23, URZ, UP1, !UPT ;  /* 0x00000017ff1f7290 */ /* 0x000fe40008ffe4ff */
[----:B------:R-:W-:Y:S01]  /*19b0*/  UIADD3.X UR29, UPT, UPT, URZ, UR23, URZ, UP0, !UPT ;  /* 0x00000017ff1d7290 */ /* 0x000fe200087fe4ff */
[----:B-1----:R-:W-:Y:S01]  /*19c0*/  SHF.L.U32 R2, R17, 0x1f, RZ ;  /* 0x0000001f11027819 */ /* 0x002fe200000006ff */
[----:B------:R-:W-:Y:S01]  /*19d0*/  UMOV UR26, 0x0 ;  /* 0x00000000001a7882 */ /* 0x000fe20000000000 */
[----:B------:R-:W-:Y:S01]  /*19e0*/  UMOV UR27, 0x10000000 ;  /* 0x10000000001b7882 */ /* 0x000fe20000000000 */
[----:B------:R-:W-:Y:S01]  /*19f0*/  UMOV UR17, UR33 ;  /* 0x0000002100117c82 */ /* 0x000fe20008000000 */
[----:B------:R1:W1:Y:S01]  /*1a00*/  SYNCS.PHASECHK.TRANS64.TRYWAIT P0, [UR8+0x60], R2 ;  /* 0x00006002ff0075a7 */ /* 0x0002620008001108 */
[----:B------:R-:W-:Y:S01]  /*1a10*/  ULEA UR8, UR25, UR4, 0xd ;  /* 0x0000000419087291 */ /* 0x000fe2000f8e68ff */
[----:B------:R-:W-:Y:S01]  /*1a20*/  UMOV UR20, UR36 ;  /* 0x0000002400147c82 */ /* 0x000fe20008000000 */
[----:B------:R-:W-:-:S02]  /*1a30*/  UMOV UR19, UR34 ;  /* 0x0000002200137c82 */ /* 0x000fc40008000000 */
[----:B------:R-:W-:Y:S02]  /*1a40*/  UIADD3 UR32, UPT, UPT, UR8, 0x8400, URZ ;  /* 0x0000840008207890 */ /* 0x000fe4000fffe0ff */
[----:B------:R-:W-:Y:S02]  /*1a50*/  UIADD3 UR16, UPT, UPT, UR8, 0x20400, URZ ;  /* 0x0002040008107890 */ /* 0x000fe4000fffe0ff */
[----:B------:R-:W-:Y:S01]  /*1a60*/  UIADD3 UR8, UPT, UPT, UR8, 0x21400, URZ ;  /* 0x0002140008087890 */ /* 0x000fe2000fffe0ff */
[----:B------:R-:W-:Y:S01]  /*1a70*/  UMOV UR12, UR36 ;  /* 0x00000024000c7c82 */ /* 0x000fe20008000000 */
[----:B------:R-:W-:Y:S01]  /*1a80*/  UMOV UR9, UR33 ;  /* 0x0000002100097c82 */ /* 0x000fe20008000000 */
[----:B------:R-:W-:Y:S02]  /*1a90*/  UMOV UR11, UR34 ;  /* 0x00000022000b7c82 */ /* 0x000fe40008000000 */
[----:B------:R1:W-:Y:S01]  /*1aa0*/  UTMALDG.3D [UR32], [UR30], desc[UR26] ;  /* 0x00001a201e0075b4 */ /* 0x0003e20008011000 */
[----:B------:R-:W-:Y:S01]  /*1ab0*/  UIADD3 UR24, UPT, UPT, UR24, 0x1, URZ ;  /* 0x0000000118187890 */ /* 0x000fe2000fffe0ff */
[----:B------:R-:W-:Y:S01]  /*1ac0*/  UMOV UR21, UR5 ;  /* 0x0000000500157c82 */ /* 0x000fe20008000000 */
[----:B------:R-:W-:-:S02]  /*1ad0*/  UMOV UR25, UR6 ;  /* 0x0000000600197c82 */ /* 0x000fc40008000000 */
[----:B------:R-:W-:Y:S01]  /*1ae0*/  UISETP.NE.AND UP0, UPT, UR24, UR5, UPT ;  /* 0x000000051800728c */ /* 0x000fe2000bf05270 */
[----:B------:R1:W-:Y:S01]  /*1af0*/  UTMALDG.3D [UR16], [UR28], desc[UR26] ;  /* 0x00001a101c0075b4 */ /* 0x0003e20008011000 */
[----:B------:R1:W-:Y:S07]  /*1b00*/  UTMALDG.3D [UR8], [UR28], desc[UR26] ;  /* 0x00001a081c0075b4 */ /* 0x0003ee0008011000 */
[----:B------:R-:W-:Y:S05]  /*1b10*/  BRA.U UP0, `(.L_x_26) ;  /* 0xfffffffd00507547 */ /* 0x000fea000b83ffff */
.L_x_21:
[----:B-1----:R-:W-:Y:S01]  /*1b20*/  ULEA UR8, UR6, UR4, 0x3 ;  /* 0x0000000406087291 */ /* 0x002fe2000f8e18ff */
[----:B------:R-:W-:Y:S01]  /*1b30*/  SHF.L.U32 R2, R17, 0x1f, RZ ;  /* 0x0000001f11027819 */ /* 0x000fe200000006ff */
[----:B------:R-:W-:Y:S01]  /*1b40*/  @!P1 SYNCS.ARRIVE.TRANS64.A1T0 RZ, [UR4+0x108], RZ ;  /* 0x000108ffffff99a7 */ /* 0x000fe20008100004 */
[----:B------:R-:W-:-:S06]  /*1b50*/  UISETP.GT.AND UP0, UPT, UR15, UR14, UPT ;  /* 0x0000000e0f00728c */ /* 0x000fcc000bf04270 */
[----:B--2---:R1:W2:Y:S03]  /*1b60*/  SYNCS.PHASECHK.TRANS64.TRYWAIT P0, [UR8+0x60], R2 ;  /* 0x00006002ff0075a7 */ /* 0x0042a60008001108 */
[----:B------:R-:W-:Y:S05]  /*1b70*/  BRA.U !UP0, `(.L_x_27) ;  /* 0x0000000108c07547 */ /* 0x000fea000b800000 */
[----:B------:R-:W-:Y:S02]  /*1b80*/  UIADD3 UR29, UPT, UPT, UR7, UR21, URZ ;  /* 0x00000015071d7290 */ /* 0x000fe4000fffe0ff */
[----:B------:R-:W-:Y:S01]  /*1b90*/  UIADD3 UR10, UPT, UPT, UR18, 0x40, URZ ;  /* 0x00000040120a7890 */ /* 0x000fe2000fffe0ff */
[----:B------:R-:W-:-:S11]  /*1ba0*/  UMOV UR34, UR6 ;  /* 0x0000000600227c82 */ /* 0x000fd60008000000 */
.L_x_32:
[----:B-1----:R-:W-:Y:S01]  /*1bb0*/  ULEA UR25, UR34, UR4, 0x3 ;  /* 0x0000000422197291 */ /* 0x002fe2000f8e18ff */
[----:B--2---:R-:W-:Y:S01]  /*1bc0*/  @!P5 MOV R3, 0x4000 ;  /* 0x000040000003d802 */ /* 0x004fe20000000f00 */
[----:B--2---:R-:W-:Y:S10]  /*1bd0*/  @P0 BRA `(.L_x_28) ;  /* 0x00000000000c0947 */ /* 0x004ff40003800000 */
[----:B------:R-:W-:-:S04]  /*1be0*/  SHF.L.U32 R4, R17, 0x1f, RZ ;  /* 0x0000001f11047819 */ /* 0x000fc800000006ff */
[----:B------:R-:W2:Y:S02]  /*1bf0*/  SYNCS.PHASECHK.TRANS64.TRYWAIT P0, [UR25+0x60], R4 ;  /* 0x00006004ff0075a7 */ /* 0x000ea40008001119 */
[----:B--2---:R-:W-:Y:S05]  /*1c00*/  @!P0 BRA `(.L_x_29) ;  /* 0x0000007400b08947 */ /* 0x004fea0003800000 */
.L_x_28:
[----:B------:R2:W-:Y:S01]  /*1c10*/  @!P5 SYNCS.ARRIVE.TRANS64 RZ, [UR25], R3 ;  /* 0x00000003ffffd9a7 */ /* 0x0005e20008000019 */
[----:B------:R-:W-:Y:S04]  /*1c20*/  BSSY.RECONVERGENT B0, `(.L_x_30) ;  /* 0x0000003000007945 */ /* 0x000fe80003800200 */
[----:B------:R-:W-:Y:S05]  /*1c30*/  @P4 BRA `(.L_x_31) ;  /* 0x0000000000044947 */ /* 0x000fea0003800000 */
[----:B------:R-:W-:Y:S05]  /*1c40*/  BPT.TRAP 0x1 ;  /* 0x000000040000795c */ /* 0x000fea0000300000 */
.L_x_31:
[----:B------:R-:W-:Y:S05]  /*1c50*/  BSYNC.RECONVERGENT B0 ;  /* 0x0000000000007941 */ /* 0x000fea0003800200 */
.L_x_30:
        /* <DEDUP_REMOVED lines=24> */
[----:B------:R-:W-:Y:S01]  /*1de0*/  UMOV UR12, UR36 ;  /* 0x00000024000c7c82 */ /* 0x000fe20008000000 */
[----:B------:R-:W-:Y:S01]  /*1df0*/  UMOV UR9, UR25 ;  /* 0x0000001900097c82 */ /* 0x000fe20008000000 */
[----:B------:R1:W-:Y:S01]  /*1e00*/  UTMALDG.3D [UR24], [UR38], desc[UR30] ;  /* 0x00001e18260075b4 */ /* 0x0003e20008011000 */
[----:B------:R-:W-:Y:S01]  /*1e10*/  UMOV UR11, UR26 ;  /* 0x0000001a000b7c82 */ /* 0x000fe20008000000 */
[----:B------:R-:W-:Y:S01]  /*1e20*/  UIADD3 UR21, UPT, UPT, UR21, 0x1, URZ ;  /* 0x0000000115157890 */ /* 0x000fe2000fffe0ff */
[----:B------:R-:W-:-:S03]  /*1e30*/  UMOV UR34, UR6 ;  /* 0x0000000600227c82 */ /* 0x000fc60008000000 */
[----:B------:R-:W-:Y:S01]  /*1e40*/  UISETP.NE.AND UP0, UPT, UR21, UR29, UPT ;  /* 0x0000001d1500728c */ /* 0x000fe2000bf05270 */
[----:B------:R1:W-:Y:S01]  /*1e50*/  UTMALDG.3D [UR16], [UR32], desc[UR30] ;  /* 0x00001e10200075b4 */ /* 0x0003e20008011000 */
[----:B------:R1:W-:Y:S07]  /*1e60*/  UTMALDG.3D [UR8], [UR32], desc[UR30] ;  /* 0x00001e08200075b4 */ /* 0x0003ee0008011000 */
[----:B------:R-:W-:Y:S05]  /*1e70*/  BRA.U UP0, `(.L_x_32) ;  /* 0xfffffffd004c7547 */ /* 0x000fea000b83ffff */
.L_x_27:
[C---:B-1----:R-:W-:Y:S01]  /*1e80*/  LEA R2, R16.reuse, UR4, 0x3 ;  /* 0x0000000410027c11 */ /* 0x042fe2000f8e18ff */
[----:B------:R-:W-:Y:S01]  /*1e90*/  NOP ;  /* 0x0000000000007918 */ /* 0x000fe20000000000 */
[----:B--2---:R-:W-:Y:S02]  /*1ea0*/  SHF.L.U32 R3, R13, 0x1f, RZ ;  /* 0x0000001f0d037819 */ /* 0x004fe400000006ff */
[----:B------:R-:W-:Y:S02]  /*1eb0*/  LEA R4, R16, UR4, 0x4 ;  /* 0x0000000410047c11 */ /* 0x000fe4000f8e20ff */
[----:B------:R-:W1:Y:S02]  /*1ec0*/  SYNCS.PHASECHK.TRANS64.TRYWAIT P0, [R2+URZ+0x110], R3 ;  /* 0x00011003020075a7 */ /* 0x000e6400080011ff */
[----:B-1----:R-:W-:Y:S05]  /*1ed0*/  @!P0 BRA `(.L_x_33) ;  /* 0x0000007400148947 */ /* 0x002fea0003800000 */
.L_x_143:
[----:B------:R-:W2:Y:S01]  /*1ee0*/  LDS.128 R4, [R4+0x1a0] ;  /* 0x0001a00004047984 */ /* 0x000ea20000000c00 */
[----:B---3--:R-:W-:Y:S01]  /*1ef0*/  ISETP.GE.AND P0, PT, R40, 0x1, PT ;  /* 0x000000012800780c */ /* 0x008fe20003f06270 */
[----:B-1----:R-:W-:Y:S01]  /*1f00*/  VIADD R2, R2, 0x120 ;  /* 0x0000012002027836 */ /* 0x002fe20000000000 */
[----:B------:R-:W-:Y:S01]  /*1f10*/  @!PT LDS RZ, [RZ] ;  /* 0x00000000fffff984 */ /* 0x000fe20000000800 */
[----:B------:R-:W-:Y:S01]  /*1f20*/  @!PT LDS RZ, [RZ] ;  /* 0x00000000fffff984 */ /* 0x000fe20000000800 */
[----:B------:R-:W-:Y:S01]  /*1f30*/  @!PT LDS RZ, [RZ] ;  /* 0x00000000fffff984 */ /* 0x000fe20000000800 */
[----:B------:R-:W-:Y:S01]  /*1f40*/  @!PT LDS RZ, [RZ] ;  /* 0x00000000fffff984 */ /* 0x000fe20000000800 */
[----:B------:R1:W-:Y:S06]  /*1f50*/  MEMBAR.ALL.CTA ;  /* 0x0000000000007992 */ /* 0x0003ec0000008000 */
[----:B-1----:R-:W1:Y:S01]  /*1f60*/  FENCE.VIEW.ASYNC.S ;  /* 0x00000000000073c6 */ /* 0x002e620000000000 */
[----:B------:R-:W-:-:S04]  /*1f70*/  PRMT R2, RZ, 0x654, R2 ;  /* 0x00000654ff027816 */ /* 0x000fc80000000002 */
[----:B-1----:R1:W-:Y:S01]  /*1f80*/  SYNCS.ARRIVE.TRANS64.RED.A1T0 RZ, [R2+URZ], RZ ;  /* 0x000000ff02ff79a7 */ /* 0x0023e200081004ff */
[----:B--2---:R-:W-:-:S13]  /*1f90*/  LOP3.LUT P2, RZ, R6, 0x1, RZ, 0xc0, !PT ;  /* 0x0000000106ff7812 */ /* 0x004fda000784c0ff */
[----:B------:R-:W-:Y:S01]  /*1fa0*/  @P2 SHF.R.U32.HI R3, RZ, 0x10, R5 ;  /* 0x00000010ff032819 */ /* 0x000fe20000011605 */
[----:B------:R-:W-:Y:S01]  /*1fb0*/  VOTEU.ANY UP0, P2 ;  /* 0x0000000000ff7886 */ /* 0x000fe20001000100 */
[----:B------:R-:W-:Y:S02]  /*1fc0*/  @P2 MOV R10, R4 ;  /* 0x00000004000a2202 */ /* 0x000fe40000000f00 */
[----:B------:R-:W-:Y:S02]  /*1fd0*/  @P2 R2UR.BROADCAST UR8, R3 ;  /* 0x00000000030822ca */ /* 0x000fe400008e0000 */
[----:B------:R-:W-:-:S11]  /*1fe0*/  @P2 LOP3.LUT R9, R5, 0xffff, RZ, 0xc0, !PT ;  /* 0x0000ffff05092812 */ /* 0x000fd600078ec0ff */
[----:B------:R-:W-:Y:S01]  /*1ff0*/  @UP0 UMOV UR36, UR8 ;  /* 0x0000000800240c82 */ /* 0x000fe20008000000 */
[----:B-1----:R-:W-:Y:S05]  /*2000*/  @!P0 BRA `(.L_x_34) ;  /* 0x0000000000b88947 */ /* 0x002fea0003800000 */
[----:B------:R-:W4:Y:S01]  /*2010*/  LDC.64 R4, c[0x0][0xb18] ;  /* 0x0002c600ff047b82 */ /* 0x000f220000000a00 */
[----:B------:R-:W-:-:S07]  /*2020*/  ISETP.NE.AND P3, PT, R40, 0x1, PT ;  /* 0x000000012800780c */ /* 0x000fce0003f65270 */
[----:B------:R-:W1:Y:S08]  /*2030*/  LDC.64 R6, c[0x0][0xb10] ;  /* 0x0002c400ff067b82 */ /* 0x000e700000000a00 */
[----:B------:R-:W2:Y:S08]  /*2040*/  LDC R14, c[0x0][0xb20] ;  /* 0x0002c800ff0e7b82 */ /* 0x000eb00000000800 */
[----:B------:R-:W3:Y:S01]  /*2050*/  LDC R15, c[0x0][0xb0c] ;  /* 0x0002c300ff0f7b82 */ /* 0x000ee20000000800 */
[----:B----4-:R-:W-:Y:S01]  /*2060*/  IMAD.HI.U32 R19, R0, R5, RZ ;  /* 0x0000000500137227 */ /* 0x010fe200078e00ff */
[----:B------:R-:W-:-:S03]  /*2070*/  ISETP.NE.AND P0, PT, R4, 0x1, PT ;  /* 0x000000010400780c */ /* 0x000fc60003f05270 */
[----:B------:R-:W-:-:S03]  /*2080*/  IMAD.HI.U32 R5, R9, R5, RZ ;  /* 0x0000000509057227 */ /* 0x000fc600078e00ff */
[----:B------:R-:W4:Y:S01]  /*2090*/  LDC.64 R2, c[0x0][0xb28] ;  /* 0x0002ca00ff027b82 */ /* 0x000f220000000a00 */
[----:B-1----:R-:W-:-:S04]  /*20a0*/  IMAD.HI.U32 R20, R8, R6, RZ ;  /* 0x0000000608147227 */ /* 0x002fc800078e00ff */
[----:B------:R-:W-:Y:S01]  /*20b0*/  IMAD.HI.U32 R21, R10, R6, RZ ;  /* 0x000000060a157227 */ /* 0x000fe200078e00ff */
[----:B------:R-:W-:Y:S02]  /*20c0*/  SHF.R.U32.HI R20, RZ, R7, R20 ;  /* 0x00000007ff147219 */ /* 0x000fe40000011614 */
[-C--:B--2---:R-:W-:Y:S02]  /*20d0*/  SHF.R.U32.HI R19, RZ, R14.reuse, R19 ;  /* 0x0000000eff137219 */ /* 0x084fe40000011613 */
[----:B------:R-:W-:Y:S02]  /*20e0*/  SHF.R.U32.HI R5, RZ, R14, R5 ;  /* 0x0000000eff057219 */ /* 0x000fe40000011605 */
[----:B------:R-:W-:Y:S02]  /*20f0*/  SEL R19, R0, R19, !P0 ;  /* 0x0000001300137207 */ /* 0x000fe40004000000 */
[----:B------:R-:W-:Y:S02]  /*2100*/  SHF.R.U32.HI R21, RZ, R7, R21 ;  /* 0x00000007ff157219 */ /* 0x000fe40000011615 */
[----:B---3--:R-:W-:-:S02]  /*2110*/  ISETP.NE.AND P1, PT, R15, 0x1, PT ;  /* 0x000000010f00780c */ /* 0x008fc40003f25270 */
[----:B------:R-:W-:Y:S02]  /*2120*/  SEL R5, R9, R5, !P0 ;  /* 0x0000000509057207 */ /* 0x000fe40004000000 */
[----:B------:R-:W-:Y:S02]  /*2130*/  SEL R20, R8, R20, !P1 ;  /* 0x0000001408147207 */ /* 0x000fe40004800000 */
[----:B------:R-:W-:Y:S01]  /*2140*/  SEL R21, R10, R21, !P1 ;  /* 0x000000150a157207 */ /* 0x000fe20004800000 */
[----:B----4-:R-:W-:-:S04]  /*2150*/  IMAD.HI.U32 R18, R19, R2, RZ ;  /* 0x0000000213127227 */ /* 0x010fc800078e00ff */
        /* <DEDUP_REMOVED lines=10> */
[----:B------:R-:W-:-:S04]  /*2200*/  @!P0 IMAD.HI.U32 R7, R21, R2, RZ ;  /* 0x0000000215078227 */ /* 0x000fc800078e00ff */
[----:B------:R-:W-:Y:S01]  /*2210*/  IMAD.MOV R2, RZ, RZ, -R6 ;  /* 0x000000ffff027224 */ /* 0x000fe200078e0a06 */
[----:B------:R-:W-:Y:S02]  /*2220*/  @!P0 SHF.R.U32.HI R3, RZ, R3, R7 ;  /* 0x00000003ff038219 */ /* 0x000fe40000011607 */
[----:B------:R-:W-:Y:S01]  /*2230*/  IADD3 R7, PT, PT, -R5, RZ, RZ ;  /* 0x000000ff05077210 */ /* 0x000fe20007ffe1ff */
[----:B------:R-:W-:Y:S01]  /*2240*/  IMAD R2, R40, R2, R5 ;  /* 0x0000000228027224 */ /* 0x000fe200078e0205 */
        /* <DEDUP_REMOVED lines=10> */
.L_x_34:
[----:B------:R-:W1:Y:S02]  /*22f0*/  LDCU UR8, c[0x0][0xb30] ;  /* 0x00016600ff0877ac */ /* 0x000e640008000800 */
[----:B-1----:R-:W-:-:S09]  /*2300*/  UISETP.NE.AND UP0, UPT, UR8, 0x1, UPT ;  /* 0x000000010800788c */ /* 0x002fd2000bf05270 */
[----:B------:R-:W-:Y:S05]  /*2310*/  BRA.U UP0, `(.L_x_35) ;  /* 0x0000000100407547 */ /* 0x000fea000b800000 */
[----:B------:R-:W1:Y:S08]  /*2320*/  LDC.64 R4, c[0x0][0xb10] ;  /* 0x0002c400ff047b82 */ /* 0x000e700000000a00 */
[----:B------:R-:W2:Y:S08]  /*2330*/  LDC.64 R2, c[0x0][0xb18] ;  /* 0x0002c600ff027b82 */ /* 0x000eb00000000a00 */
[----:B------:R-:W3:Y:S08]  /*2340*/  LDC R6, c[0x0][0xb20] ;  /* 0x0002c800ff067b82 */ /* 0x000ef00000000800 */
[----:B------:R-:W4:Y:S01]  /*2350*/  LDC R7, c[0x0][0xb0c] ;  /* 0x0002c300ff077b82 */ /* 0x000f220000000800 */
[----:B-1----:R-:W-:-:S05]  /*2360*/  IMAD.HI.U32 R4, R10, R4, RZ ;  /* 0x000000040a047227 */ /* 0x002fca00078e00ff */
[----:B------:R-:W-:Y:S01]  /*2370*/  SHF.R.U32.HI R4, RZ, R5, R4 ;  /* 0x00000005ff047219 */ /* 0x000fe20000011604 */
[----:B--2---:R-:W-:Y:S01]  /*2380*/  IMAD.HI.U32 R3, R9, R3, RZ ;  /* 0x0000000309037227 */ /* 0x004fe200078e00ff */
[----:B------:R-:W-:-:S04]  /*2390*/  ISETP.NE.AND P0, PT, R2, 0x1, PT ;  /* 0x000000010200780c */ /* 0x000fc80003f05270 */
[----:B---3--:R-:W-:-:S04]  /*23a0*/  SHF.R.U32.HI R3, RZ, R6, R3 ;  /* 0x00000006ff037219 */ /* 0x008fc80000011603 */
[----:B------:R-:W-:Y:S02]  /*23b0*/  SEL R3, R9, R3, !P0 ;  /* 0x0000000309037207 */ /* 0x000fe40004000000 */
[----:B----4-:R-:W-:-:S04]  /*23c0*/  ISETP.NE.AND P1, PT, R7, 0x1, PT ;  /* 0x000000010700780c */ /* 0x010fc80003f25270 */
[----:B------:R-:W-:-:S05]  /*23d0*/  SEL R4, R10, R4, !P1 ;  /* 0x000000040a047207 */ /* 0x000fca0004800000 */
[----:B------:R-:W-:Y:S02]  /*23e0*/  IMAD.IADD R5, R3, 0x1, -R4 ;  /* 0x0000000103057824 */ /* 0x000fe400078e0a04 */
[----:B------:R-:W-:Y:S02]  /*23f0*/  IMAD.IADD R3, R4, 0x1, -R3 ;  /* 0x0000000104037824 */ /* 0x000fe400078e0a03 */
[----:B------:R-:W-:Y:S02]  /*2400*/  IMAD R10, R5, R7, R10 ;  /* 0x00000007050a7224 */ /* 0x000fe400078e020a */
[----:B------:R-:W-:-:S07]  /*2410*/  IMAD R9, R3, R2, R9 ;  /* 0x0000000203097224 */ /* 0x000fce00078e0209 */
.L_x_35:
[----:B------:R-:W-:Y:S01]  /*2420*/  VIADD R16, R16, 0x1 ;  /* 0x0000000110107836 */ /* 0x000fe20000000000 */
[----:B------:R-:W-:Y:S01]  /*2430*/  PLOP3.LUT P1, PT, PT, PT, PT, 0x80, 0x8 ;  /* 0x000000000008781c */ /* 0x000fe20003f2f070 */
[----:B------:R-:W-:Y:S02]  /*2440*/  IMAD.IADD R15, R10, 0x1, R87 ;  /* 0x000000010a0f7824 */ /* 0x000fe400078e0257 */
[----:B------:R-:W-:Y:S01]  /*2450*/  IMAD.IADD R14, R9, 0x1, R86 ;  /* 0x00000001090e7824 */ /* 0x000fe200078e0256 */
[----:B------:R-:W-:-:S04]  /*2460*/  ISETP.NE.AND P0, PT, R16, 0x2, PT ;  /* 0x000000021000780c */ /* 0x000fc80003f05270 */
[----:B------:R-:W-:Y:S02]  /*2470*/  SEL R2, RZ, 0x1, P0 ;  /* 0x00000001ff027807 */ /* 0x000fe40000000000 */
[----:B------:R-:W-:Y:S02]  /*2480*/  SEL R16, R16, RZ, P0 ;  /* 0x000000ff10107207 */ /* 0x000fe40000000000 */
[----:B------:R-:W-:Y:S01]  /*2490*/  LOP3.LUT R13, R13, R2, RZ, 0x3c, !PT ;  /* 0x000000020d0d7212 */ /* 0x000fe200078e3cff */
[----:B------:R-:W-:Y:S06]  /*24a0*/  @P2 BRA `(.L_x_36) ;  /* 0xfffffff000702947 */ /* 0x000fec000383ffff */
[----:B------:R-:W-:Y:S01]  /*24b0*/  UIADD3 UR4, UPT, UPT, UR4, 0x60, URZ ;  /* 0x0000006004047890 */ /* 0x000fe2000fffe0ff */
[----:B------:R-:W-:-:S03]  /*24c0*/  SHF.L.U32 R2, R17, 0x1f, RZ ;  /* 0x0000001f11027819 */ /* 0x000fc600000006ff */
[----:B------:R-:W-:-:S09]  /*24d0*/  ULEA UR5, UR6, UR4, 0x3 ;  /* 0x0000000406057291 */ /* 0x000fd2000f8e18ff */
[----:B------:R-:W1:Y:S02]  /*24e0*/  SYNCS.PHASECHK.TRANS64.TRYWAIT P0, [UR5], R2 ;  /* 0x00000002ff0075a7 */ /* 0x000e640008001105 */
[----:B-1----:R-:W-:Y:S05]  /*24f0*/  @!P0 BRA `(.L_x_37) ;  /* 0x0000006c00a08947 */ /* 0x002fea0003800000 */
.L_x_145:
[----:B------:R-:W-:-:S04]  /*2500*/  UIADD3 UR6, UPT, UPT, UR6, 0x1, URZ ;  /* 0x0000000106067890 */ /* 0x000fc8000fffe0ff */
[----:B------:R-:W-:-:S04]  /*2510*/  UISETP.NE.AND UP0, UPT, UR6, 0xc, UPT ;  /* 0x0000000c0600788c */ /* 0x000fc8000bf05270 */
[----:B------:R-:W-:Y:S02]  /*2520*/  USEL UR7, URZ, 0x1, UP0 ;  /* 0x00000001ff077887 */ /* 0x000fe40008000000 */
[----:B------:R-:W-:-:S04]  /*2530*/  USEL UR6, UR6, URZ, UP0 ;  /* 0x000000ff06067287 */ /* 0x000fc80008000000 */
[----:B------:R-:W-:Y:S01]  /*2540*/  ULEA UR5, UR6, UR4, 0x3 ;  /* 0x0000000406057291 */ /* 0x000fe2000f8e18ff */
[----:B-1----:R-:W-:-:S04]  /*2550*/  LOP3.LUT R2, R17, UR7, RZ, 0x3c, !PT ;  /* 0x0000000711027c12 */ /* 0x002fc8000f8e3cff */
[----:B------:R-:W-:-:S04]  /*2560*/  SHF.L.U32 R3, R2, 0x1f, RZ ;  /* 0x0000001f02037819 */ /* 0x000fc800000006ff */
[----:B------:R-:W1:Y:S02]  /*2570*/  SYNCS.PHASECHK.TRANS64.TRYWAIT P0, [UR5], R3 ;  /* 0x00000003ff0075a7 */ /* 0x000e640008001105 */
[----:B-1----:R-:W-:Y:S05]  /*2580*/  @!P0 BRA `(.L_x_38) ;  /* 0x0000006c00948947 */ /* 0x002fea0003800000 */
.L_x_147:
[----:B------:R-:W-:-:S04]  /*2590*/  UIADD3 UR6, UPT, UPT, UR6, 0x1, URZ ;  /* 0x0000000106067890 */ /* 0x000fc8000fffe0ff */
[----:B------:R-:W-:-:S04]  /*25a0*/  UISETP.NE.AND UP0, UPT, UR6, 0xc, UPT ;  /* 0x0000000c0600788c */ /* 0x000fc8000bf05270 */
[----:B------:R-:W-:Y:S02]  /*25b0*/  USEL UR7, URZ, 0x1, UP0 ;  /* 0x00000001ff077887 */ /* 0x000fe40008000000 */
[----:B------:R-:W-:-:S04]  /*25c0*/  USEL UR6, UR6, URZ, UP0 ;  /* 0x000000ff06067287 */ /* 0x000fc80008000000 */
[----:B------:R-:W-:Y:S01]  /*25d0*/  ULEA UR5, UR6, UR4, 0x3 ;  /* 0x0000000406057291 */ /* 0x000fe2000f8e18ff */
[----:B------:R-:W-:-:S04]  /*25e0*/  LOP3.LUT R2, R2, UR7, RZ, 0x3c, !PT ;  /* 0x0000000702027c12 */ /* 0x000fc8000f8e3cff */
[----:B-1----:R-:W-:-:S04]  /*25f0*/  SHF.L.U32 R3, R2, 0x1f, RZ ;  /* 0x0000001f02037819 */ /* 0x002fc800000006ff */
[----:B------:R-:W1:Y:S02]  /*2600*/  SYNCS.PHASECHK.TRANS64.TRYWAIT P0, [UR5], R3 ;  /* 0x00000003ff0075a7 */ /* 0x000e640008001105 */
[----:B-1----:R-:W-:Y:S05]  /*2610*/  @!P0 BRA `(.L_x_39) ;  /* 0x0000006c00888947 */ /* 0x002fea0003800000 */
.L_x_149:
        /* <DEDUP_REMOVED lines=9> */
.L_x_151:
        /* <DEDUP_REMOVED lines=9> */
.L_x_153:
        /* <DEDUP_REMOVED lines=9> */
.L_x_155:
        /* <DEDUP_REMOVED lines=9> */
.L_x_157:
        /* <DEDUP_REMOVED lines=9> */
.L_x_159:
        /* <DEDUP_REMOVED lines=9> */
.L_x_161:
        /* <DEDUP_REMOVED lines=9> */
.L_x_163:
        /* <DEDUP_REMOVED lines=9> */
.L_x_165:
[----:B------:R-:W-:-:S04]  /*2aa0*/  UIADD3 UR6, UPT, UPT, UR6, 0x1, URZ ;  /* 0x0000000106067890 */ /* 0x000fc8000fffe0ff */
[----:B------:R-:W-:-:S04]  /*2ab0*/  UISETP.NE.AND UP0, UPT, UR6, 0xc, UPT ;  /* 0x0000000c0600788c */ /* 0x000fc8000bf05270 */
[----:B------:R-:W-:Y:S02]  /*2ac0*/  USEL UR5, URZ, 0x1, UP0 ;  /* 0x00000001ff057887 */ /* 0x000fe40008000000 */
[----:B------:R-:W-:-:S04]  /*2ad0*/  USEL UR6, UR6, URZ, UP0 ;  /* 0x000000ff06067287 */ /* 0x000fc80008000000 */
[----:B------:R-:W-:Y:S01]  /*2ae0*/  ULEA UR6, UR6, UR4, 0x3 ;  /* 0x0000000406067291 */ /* 0x000fe2000f8e18ff */
[----:B------:R-:W-:-:S04]  /*2af0*/  LOP3.LUT R2, R2, UR5, RZ, 0x3c, !PT ;  /* 0x0000000502027c12 */ /* 0x000fc8000f8e3cff */
[----:B------:R-:W-:Y:S01]  /*2b00*/  SHF.L.U32 R2, R2, 0x1f, RZ ;  /* 0x0000001f02027819 */ /* 0x000fe200000006ff */
[----:B-1--4-:R-:W-:-:S07]  /*2b10*/  IMAD.U32 R0, RZ, RZ, UR6 ;  /* 0x00000006ff007e24 */ /* 0x012fce000f8e00ff */
.L_x_48:
[----:B-1----:R1:W2:Y:S02]  /*2b20*/  SYNCS.PHASECHK.TRANS64.TRYWAIT P0, [R0+URZ], R2 ;  /* 0x00000002000075a7 */ /* 0x0022a400080011ff */
[----:B--2---:R-:W-:Y:S05]  /*2b30*/  @!P0 NANOSLEEP.SYNCS 0x989680 ;  /* 0x009896800000895d */ /* 0x004fea0003900000 */
[----:B------:R-:W2:Y:S02]  /*2b40*/  @!P0 SYNCS.PHASECHK.TRANS64 P0, [R0+URZ], R2 ;  /* 0x00000002000085a7 */ /* 0x000ea400080010ff */
[----:B--2---:R-:W-:Y:S05]  /*2b50*/  @P0 EXIT ;  /* 0x000000000000094d */ /* 0x004fea0003800000 */
[----:B------:R-:W-:Y:S05]  /*2b60*/  BRA `(.L_x_48) ;  /* 0xfffffffc00ec7947 */ /* 0x000fea000383ffff */
.L_x_18:
[----:B------:R-:W-:-:S04]  /*2b70*/  UISETP.NE.AND UP1, UPT, UR37, URZ, UPT ;  /* 0x000000ff2500728c */ /* 0x000fc8000bf25270 */
[----:B------:R-:W-:-:S09]  /*2b80*/  UISETP.NE.OR UP1, UPT, UR8, 0x1, UP1 ;  /* 0x000000010800788c */ /* 0x000fd20008f25670 */
[----:B------:R-:W-:Y:S05]  /*2b90*/  BRA.U UP1, `(.L_x_49) ;  /* 0x0000000501487547 */ /* 0x000fea000b800000 */
[----:B------:R-:W-:Y:S01]  /*2ba0*/  ISETP.NE.AND P2, PT, R2, RZ, PT ;  /* 0x000000ff0200720c */ /* 0x000fe20003f45270 */
[----:B------:R-:W-:Y:S01]  /*2bb0*/  IMAD.MOV.U32 R12, RZ, RZ, 0x1 ;  /* 0x00000001ff0c7424 */ /* 0x000fe200078e00ff */
[----:B------:R-:W-:Y:S02]  /*2bc0*/  CS2R R10, SRZ ;  /* 0x00000000000a7805 */ /* 0x000fe4000001ff00 */
[----:B------:R-:W-:Y:S01]  /*2bd0*/  CS2R R8, SRZ ;  /* 0x0000000000087805 */ /* 0x000fe2000001ff00 */
[----:B------:R-:W-:Y:S01]  /*2be0*/  UMOV UR4, 0x400 ;  /* 0x0000040000047882 */ /* 0x000fe20000000000 */
[----:B------:R-:W-:Y:S01]  /*2bf0*/  UMOV UR6, URZ ;  /* 0x000000ff00067c82 */ /* 0x000fe20008000000 */
[----:B------:R-:W-:-:S12]  /*2c00*/  ULEA UR37, UR37, UR4, 0x18 ;  /* 0x0000000425257291 */ /* 0x000fd8000f8ec0ff */
.L_x_53:
[----:B------:R-:W-:Y:S02]  /*2c10*/  LEA R0, R8, UR37, 0x3 ;  /* 0x0000002508007c11 */ /* 0x000fe4000f8e18ff */
[----:B------:R-:W-:-:S03]  /*2c20*/  SHF.L.U32 R4, R9, 0x1f, RZ ;  /* 0x0000001f09047819 */ /* 0x000fc600000006ff */
[----:B------:R-:W-:Y:S01]  /*2c30*/  VIADD R5, R0, 0x180 ;  /* 0x0000018000057836 */ /* 0x000fe20000000000 */
[----:B------:R-:W1:Y:S02]  /*2c40*/  SYNCS.PHASECHK.TRANS64.TRYWAIT P0, [R0+URZ+0x170], R4 ;  /* 0x00017004000075a7 */ /* 0x000e6400080011ff */
[----:B-1----:R-:W-:Y:S05]  /*2c50*/  @!P0 BRA `(.L_x_50) ;  /* 0x0000006800d08947 */ /* 0x002fea0003800000 */
.L_x_166:
[----:B------:R-:W-:Y:S01]  /*2c60*/  ULEA UR5, UR6, UR37, 0x3 ;  /* 0x0000002506057291 */ /* 0x000fe2000f8e18ff */
[----:B-1----:R-:W-:Y:S01]  /*2c70*/  PRMT R0, RZ, 0x654, R5 ;  /* 0x00000654ff007816 */ /* 0x002fe20000000005 */
[----:B------:R-:W-:Y:S01]  /*2c80*/  @!P2 IMAD.MOV.U32 R4, RZ, RZ, 0x10 ;  /* 0x00000010ff04a424 */ /* 0x000fe200078e00ff */
[----:B------:R-:W-:Y:S01]  /*2c90*/  SHF.L.U32 R5, R12, 0x1f, RZ ;  /* 0x0000001f0c057819 */ /* 0x000fe200000006ff */
[----:B------:R-:W-:Y:S01]  /*2ca0*/  UIADD3 UR4, UPT, UPT, UR5, 0x110, URZ ;  /* 0x0000011005047890 */ /* 0x000fe2000fffe0ff */
[----:B------:R1:W-:Y:S05]  /*2cb0*/  SYNCS.ARRIVE.TRANS64.RED.A1T0 RZ, [R0+URZ], RZ ;  /* 0x000000ff00ff79a7 */ /* 0x0003ea00081004ff */
[----:B------:R-:W-:Y:S01]  /*2cc0*/  IMAD.U32 R6, RZ, RZ, UR4 ;  /* 0x00000004ff067e24 */ /* 0x000fe2000f8e00ff */
[----:B------:R-:W2:Y:S04]  /*2cd0*/  SYNCS.PHASECHK.TRANS64.TRYWAIT P0, [UR5+0x120], R5 ;  /* 0x00012005ff0075a7 */ /* 0x000ea80008001105 */
[----:B------:R-:W-:Y:S01]  /*2ce0*/  PRMT R6, R2, 0x654, R6 ;  /* 0x0000065402067816 */ /* 0x000fe20000000006 */
[----:B-12---:R-:W-:Y:S06]  /*2cf0*/  @!P0 BRA `(.L_x_51) ;  /* 0x0000006800bc8947 */ /* 0x006fec0003800000 */
.L_x_168:
[----:B------:R-:W-:Y:S01]  /*2d00*/  ULEA UR4, UR6, UR37, 0x4 ;  /* 0x0000002506047291 */ /* 0x000fe2000f8e20ff */
[----:B------:R-:W-:Y:S01]  /*2d10*/  SEL R3, R6, R3, !P2 ;  /* 0x0000000306037207 */ /* 0x000fe20005000000 */
[----:B------:R-:W-:Y:S01]  /*2d20*/  UIADD3 UR5, UPT, UPT, UR5, 0x110, URZ ;  /* 0x0000011005057890 */ /* 0x000fe2000fffe0ff */
[----:B-1----:R-:W-:Y:S01]  /*2d30*/  LEA R0, R11, UR37, 0x3 ;  /* 0x000000250b007c11 */ /* 0x002fe2000f8e18ff */
[----:B------:R-:W-:Y:S01]  /*2d40*/  UIADD3 UR4, UPT, UPT, UR4, 0x1a0, URZ ;  /* 0x000001a004047890 */ /* 0x000fe2000fffe0ff */
[----:B------:R1:W-:Y:S01]  /*2d50*/  @!P2 SYNCS.ARRIVE.TRANS64.RED RZ, [R3+URZ], R4 ;  /* 0x0000000403ffa9a7 */ /* 0x0003e200080004ff */
[----:B------:R-:W-:Y:S01]  /*2d60*/  UIADD3 UR6, UPT, UPT, UR6, 0x1, URZ ;  /* 0x0000000106067890 */ /* 0x000fe2000fffe0ff */
[----:B------:R-:W-:-:S03]  /*2d70*/  VIADD R8, R8, 0x1 ;  /* 0x0000000108087836 */ /* 0x000fc60000000000 */
[----:B------:R-:W-:Y:S02]  /*2d80*/  UISETP.NE.AND UP0, UPT, UR6, 0x2, UPT ;  /* 0x000000020600788c */ /* 0x000fe4000bf05270 */
[----:B------:R-:W-:Y:S01]  /*2d90*/  ISETP.NE.AND P0, PT, R8, 0x2, PT ;  /* 0x000000020800780c */ /* 0x000fe20003f05270 */
[----:B------:R-:W-:Y:S06]  /*2da0*/  UGETNEXTWORKID.BROADCAST [UR4], [UR5] ;  /* 0x00000000040073ca */ /* 0x000fec0008000100 */
[----:B------:R-:W-:Y:S02]  /*2db0*/  USEL UR4, URZ, 0x1, UP0 ;  /* 0x00000001ff047887 */ /* 0x000fe40008000000 */
[----:B------:R-:W-:-:S04]  /*2dc0*/  USEL UR6, UR6, URZ, UP0 ;  /* 0x000000ff06067287 */ /* 0x000fc80008000000 */
[----:B------:R-:W-:Y:S02]  /*2dd0*/  LOP3.LUT R12, R12, UR4, RZ, 0x3c, !PT ;  /* 0x000000040c0c7c12 */ /* 0x000fe4000f8e3cff */
[----:B-1----:R-:W-:-:S04]  /*2de0*/  SHF.L.U32 R4, R10, 0x1f, RZ ;  /* 0x0000001f0a047819 */ /* 0x002fc800000006ff */
[----:B------:R-:W1:Y:S02]  /*2df0*/  SYNCS.PHASECHK.TRANS64.TRYWAIT P1, [R0+URZ+0x110], R4 ;  /* 0x00011004000075a7 */ /* 0x000e6400080211ff */
[----:B-1----:R-:W-:Y:S05]  /*2e00*/  @!P1 BRA `(.L_x_52) ;  /* 0x0000006800909947 */ /* 0x002fea0003800000 */
.L_x_169:
[C---:B-1----:R-:W-:Y:S01]  /*2e10*/  LEA R4, R11.reuse, UR37, 0x4 ;  /* 0x000000250b047c11 */ /* 0x042fe2000f8e20ff */
[----:B------:R-:W-:Y:S01]  /*2e20*/  VIADD R0, R0, 0x120 ;  /* 0x0000012000007836 */ /* 0x000fe20000000000 */
[----:B------:R-:W-:Y:S01]  /*2e30*/  SEL R8, R8, RZ, P0 ;  /* 0x000000ff08087207 */ /* 0x000fe20000000000 */
[----:B------:R-:W-:-:S03]  /*2e40*/  VIADD R11, R11, 0x1 ;  /* 0x000000010b0b7836 */ /* 0x000fc60000000000 */
[----:B------:R-:W1:Y:S01]  /*2e50*/  LDS.128 R4, [R4+0x1a0] ;  /* 0x0001a00004047984 */ /* 0x000e620000000c00 */
[----:B------:R-:W-:Y:S02]  /*2e60*/  PRMT R0, RZ, 0x654, R0 ;  /* 0x00000654ff007816 */ /* 0x000fe40000000000 */
[C---:B------:R-:W-:Y:S01]  /*2e70*/  ISETP.NE.AND P1, PT, R11.reuse, 0x2, PT ;  /* 0x000000020b00780c */ /* 0x040fe20003f25270 */
[----:B------:R-:W-:Y:S01]  /*2e80*/  @!PT LDS RZ, [RZ] ;  /* 0x00000000fffff984 */ /* 0x000fe20000000800 */
[----:B------:R-:W-:Y:S01]  /*2e90*/  @!PT LDS RZ, [RZ] ;  /* 0x00000000fffff984 */ /* 0x000fe20000000800 */
[----:B------:R-:W-:Y:S01]  /*2ea0*/  @!PT LDS RZ, [RZ] ;  /* 0x00000000fffff984 */ /* 0x000fe20000000800 */
[----:B------:R-:W-:Y:S01]  /*2eb0*/  @!PT LDS RZ, [RZ] ;  /* 0x00000000fffff984 */ /* 0x000fe20000000800 */
[----:B------:R2:W-:Y:S06]  /*2ec0*/  MEMBAR.ALL.CTA ;  /* 0x0000000000007992 */ /* 0x0005ec0000008000 */
[----:B--2---:R-:W2:Y:S01]  /*2ed0*/  FENCE.VIEW.ASYNC.S ;  /* 0x00000000000073c6 */ /* 0x004ea20000000000 */
[----:B------:R-:W-:Y:S01]  /*2ee0*/  SEL R11, R11, RZ, P1 ;  /* 0x000000ff0b0b7207 */ /* 0x000fe20000800000 */
[----:B--2---:R2:W-:Y:S01]  /*2ef0*/  SYNCS.ARRIVE.TRANS64.RED.A1T0 RZ, [R0+URZ], RZ ;  /* 0x000000ff00ff79a7 */ /* 0x0045e200081004ff */
[----:B-1----:R-:W-:-:S02]  /*2f00*/  LOP3.LUT P3, RZ, R6, 0x1, RZ, 0xc0, !PT ;  /* 0x0000000106ff7812 */ /* 0x002fc4000786c0ff */
[----:B------:R-:W-:-:S04]  /*2f10*/  SEL R4, RZ, 0x1, P1 ;  /* 0x00000001ff047807 */ /* 0x000fc80000800000 */
[----:B------:R-:W-:Y:S02]  /*2f20*/  LOP3.LUT R10, R10, R4, RZ, 0x3c, !PT ;  /* 0x000000040a0a7212 */ /* 0x000fe400078e3cff */
[----:B--2---:R-:W-:-:S04]  /*2f30*/  SEL R0, RZ, 0x1, P0 ;  /* 0x00000001ff007807 */ /* 0x004fc80000000000 */
[----:B------:R-:W-:Y:S01]  /*2f40*/  LOP3.LUT R9, R9, R0, RZ, 0x3c, !PT ;  /* 0x0000000009097212 */ /* 0x000fe200078e3cff */
[----:B------:R-:W-:Y:S06]  /*2f50*/  @P3 BRA `(.L_x_53) ;  /* 0xfffffffc002c3947 */ /* 0x000fec000383ffff */
[----:B------:R-:W-:Y:S01]  /*2f60*/  ULEA UR5, UR6, UR37, 0x3 ;  /* 0x0000002506057291 */ /* 0x000fe2000f8e18ff */
[----:B------:R-:W-:-:S08]  /*2f70*/  SHF.L.U32 R2, R12, 0x1f, RZ ;  /* 0x0000001f0c027819 */ /* 0x000fd000000006ff */
[----:B------:R-:W1:Y:S02]  /*2f80*/  SYNCS.PHASECHK.TRANS64 P0, [UR5+0x120], R2 ;  /* 0x00012002ff0075a7 */ /* 0x000e640008001005 */
[----:B-1----:R-:W-:Y:S05]  /*2f90*/  @P0 BRA `(.L_x_54) ;  /* 0x0000000000080947 */ /* 0x002fea0003800000 */
[----:B------:R-:W1:Y:S02]  /*2fa0*/  SYNCS.PHASECHK.TRANS64.TRYWAIT P0, [UR5+0x120], R2 ;  /* 0x00012002ff0075a7 */ /* 0x000e640008001105 */
[----:B-1----:R-:W-:Y:S05]  /*2fb0*/  @!P0 BRA `(.L_x_55) ;  /* 0x0000006800388947 */ /* 0x002fea0003800000 */
.L_x_54:
[----:B------:R-:W-:-:S04]  /*2fc0*/  UIADD3 UR4, UPT, UPT, UR6, 0x1, URZ ;  /* 0x0000000106047890 */ /* 0x000fc8000fffe0ff */
[----:B------:R-:W-:-:S04]  /*2fd0*/  UISETP.NE.AND UP0, UPT, UR4, 0x2, UPT ;  /* 0x000000020400788c */ /* 0x000fc8000bf05270 */
[----:B------:R-:W-:Y:S02]  /*2fe0*/  USEL UR7, URZ, 0x1, UP0 ;  /* 0x00000001ff077887 */ /* 0x000fe40008000000 */
[----:B------:R-:W-:-:S04]  /*2ff0*/  USEL UR4, UR4, URZ, UP0 ;  /* 0x000000ff04047287 */ /* 0x000fc80008000000 */
[----:B------:R-:W-:Y:S01]  /*3000*/  ULEA UR4, UR4, UR37, 0x3 ;  /* 0x0000002504047291 */ /* 0x000fe2000f8e18ff */
[----:B-1----:R-:W-:-:S04]  /*3010*/  LOP3.LUT R2, R12, UR7, RZ, 0x3c, !PT ;  /* 0x000000070c027c12 */ /* 0x002fc8000f8e3cff */
[----:B------:R-:W-:-:S04]  /*3020*/  SHF.L.U32 R0, R2, 0x1f, RZ ;  /* 0x0000001f02007819 */ /* 0x000fc800000006ff */
[----:B------:R-:W1:Y:S02]  /*3030*/  SYNCS.PHASECHK.TRANS64 P0, [UR4+0x120], R0 ;  /* 0x00012000ff0075a7 */ /* 0x000e640008001004 */
[----:B-1----:R-:W-:Y:S05]  /*3040*/  @P0 EXIT ;  /* 0x000000000000094d */ /* 0x002fea0003800000 */
[----:B------:R-:W-:Y:S02]  /*3050*/  SHF.L.U32 R2, R2, 0x1f, RZ ;  /* 0x0000001f02027819 */ /* 0x000fe400000006ff */
[----:B------:R-:W-:-:S07]  /*3060*/  MOV R0, UR4 ;  /* 0x0000000400007c02 */ /* 0x000fce0008000f00 */
.L_x_56:
[----:B-1----:R1:W2:Y:S02]  /*3070*/  SYNCS.PHASECHK.TRANS64.TRYWAIT P0, [R0+URZ+0x120], R2 ;  /* 0x00012002000075a7 */ /* 0x0022a400080011ff */
[----:B--2---:R-:W-:Y:S05]  /*3080*/  @!P0 NANOSLEEP.SYNCS 0x989680 ;  /* 0x009896800000895d */ /* 0x004fea0003900000 */
[----:B------:R-:W2:Y:S02]  /*3090*/  @!P0 SYNCS.PHASECHK.TRANS64 P0, [R0+URZ+0x120], R2 ;  /* 0x00012002000085a7 */ /* 0x000ea400080010ff */
[----:B--2---:R-:W-:Y:S05]  /*30a0*/  @P0 EXIT ;  /* 0x000000000000094d */ /* 0x004fea0003800000 */
[----:B------:R-:W-:Y:S05]  /*30b0*/  BRA `(.L_x_56) ;  /* 0xfffffffc00ec7947 */ /* 0x000fea000383ffff */
.L_x_49:
[----:B------:R-:W-:-:S09]  /*30c0*/  UISETP.NE.AND UP1, UPT, UR8, URZ, UPT ;  /* 0x000000ff0800728c */ /* 0x000fd2000bf25270 */
[----:B------:R-:W-:Y:S05]  /*30d0*/  BRA.U UP1, `(.L_x_57) ;  /* 0x0000000d017c7547 */ /* 0x000fea000b800000 */
[----:B------:R-:W-:Y:S01]  /*30e0*/  UMOV UR4, 0x40 ;  /* 0x0000004000047882 */ /* 0x000fe20000000000 */
[----:B------:R-:W-:Y:S01]  /*30f0*/  NOP ;  /* 0x0000000000007918 */ /* 0x000fe20000000000 */
[----:B------:R-:W-:Y:S01]  /*3100*/  ULEA UR4, UR37, UR4, 0x18 ;  /* 0x0000000425047291 */ /* 0x000fe2000f8ec0ff */
[----:B------:R-:W-:Y:S02]  /*3110*/  UMOV UR5, 0x400 ;  /* 0x0000040000057882 */ /* 0x000fe40000000000 */
[----:B------:R-:W-:-:S06]  /*3120*/  ULEA UR37, UR37, UR5, 0x18 ;  /* 0x0000000525257291 */ /* 0x000fcc000f8ec0ff */
[----:B------:R-:W1:Y:S02]  /*3130*/  LDS.U8 R0, [UR4+0x1c] ;  /* 0x00001c04ff007984 */ /* 0x000e640008000000 */
[----:B-1----:R-:W-:-:S13]  /*3140*/  ISETP.NE.AND P0, PT, R0, RZ, PT ;  /* 0x000000ff0000720c */ /* 0x002fda0003f05270 */
[----:B------:R-:W-:Y:S05]  /*3150*/  @P0 BRA `(.L_x_58) ;  /* 0x0000000000580947 */ /* 0x000fea0003800000 */
[----:B------:R-:W-:-:S13]  /*3160*/  ELECT P0, URZ, PT ;  /* 0x0000000000ff782f */ /* 0x000fda0003800000 */
[----:B------:R-:W-:Y:S05]  /*3170*/  @!P0 BRA `(.L_x_59) ;  /* 0x0000000000608947 */ /* 0x000fea0003800000 */
[----:B------:R-:W-:Y:S01]  /*3180*/  UMOV UR5, 0x10 ;  /* 0x0000001000057882 */ /* 0x000fe20000000000 */
[----:B------:R-:W-:Y:S01]  /*3190*/  HFMA2 R0, -RZ, RZ, 0, 5.9604644775390625e-08 ;  /* 0x00000001ff007431 */ /* 0x000fe200000001ff */
[----:B------:R-:W-:-:S03]  /*31a0*/  MOV R2, 0xffff ;  /* 0x0000ffff00027802 */ /* 0x000fc60000000f00 */
[----:B------:R-:W-:Y:S04]  /*31b0*/  DEPBAR.LE SB1, 0x36 ;  /* 0x00009d800000791a */ /* 0x000fe80000000000 */
[----:B------:R-:W1:Y:S02]  /*31c0*/  UTCATOMSWS.FIND_AND_SET.ALIGN UP0, UR5, UR5 ;  /* 0x00000005000575e3 */ /* 0x000e640008000800 */
[----:B-1----:R-:W-:Y:S01]  /*31d0*/  MOV R3, UR5 ;  /* 0x0000000500037c02 */ /* 0x002fe20008000f00 */
[----:B------:R-:W-:Y:S06]  /*31e0*/  BRA.U UP0, `(.L_x_60) ;  /* 0x0000000100187547 */ /* 0x000fec000b800000 */
.L_x_61:
[----:B------:R-:W-:Y:S05]  /*31f0*/  NANOSLEEP 0x64 ;  /* 0x000000640000795d */ /* 0x000fea0003800000 */
[----:B------:R-:W-:-:S05]  /*3200*/  UMOV UR5, 0x10 ;  /* 0x0000001000057882 */ /* 0x000fca0000000000 */
[----:B------:R-:W-:Y:S04]  /*3210*/  DEPBAR.LE SB1, 0x36 ;  /* 0x00009d800000791a */ /* 0x000fe80000000000 */
[----:B------:R-:W1:Y:S02]  /*3220*/  UTCATOMSWS.FIND_AND_SET.ALIGN UP0, UR5, UR5 ;  /* 0x00000005000575e3 */ /* 0x000e640008000800 */
[----:B-1----:R-:W-:Y:S01]  /*3230*/  MOV R3, UR5 ;  /* 0x0000000500037c02 */ /* 0x002fe20008000f00 */
[----:B------:R-:W-:Y:S05]  /*3240*/  BRA.U !UP0, `(.L_x_61) ;  /* 0xfffffffd08e87547 */ /* 0x000fea000b83ffff */
.L_x_60:
[-C--:B------:R-:W-:Y:S02]  /*3250*/  SHF.L.U32 R2, R2, R3.reuse, RZ ;  /* 0x0000000302027219 */ /* 0x080fe400000006ff */
[----:B------:R-:W-:Y:S01]  /*3260*/  SHF.L.U32 R0, R0, R3, RZ ;  /* 0x0000000300007219 */ /* 0x000fe200000006ff */
[----:B------:R-:W-:Y:S02]  /*3270*/  IMAD.SHL.U32 R3, R3, 0x20, RZ ;  /* 0x0000002003037824 */ /* 0x000fe400078e00ff */
[----:B------:R1:W-:Y:S04]  /*3280*/  ATOMS.OR RZ, [UR4+0x14], R2 ;  /* 0x00001402ffff798c */ /* 0x0003e8000b000004 */
[----:B------:R1:W-:Y:S04]  /*3290*/  ATOMS.OR RZ, [UR4+0x18], R0 ;  /* 0x00001800ffff798c */ /* 0x0003e8000b000004 */
[----:B------:R1:W-:Y:S01]  /*32a0*/  STS [UR37+0x1c0], R3 ;  /* 0x0001c003ff007988 */ /* 0x0003e20008000825 */
[----:B------:R-:W-:Y:S05]  /*32b0*/  BRA `(.L_x_59) ;  /* 0x0000000000107947 */ /* 0x000fea0003800000 */
.L_x_58:
[----:B------:R-:W-:Y:S02]  /*32c0*/  MOV R0, 0xffffffff ;  /* 0xffffffff00007802 */ /* 0x000fe40000000f00 */
[----:B------:R-:W-:-:S03]  /*32d0*/  MOV R2, 0x3300 ;  /* 0x0000330000027802 */ /* 0x000fc60000000f00 */
[----:B------:R1:W-:Y:S04]  /*32e0*/  STS [UR37+0x1c0], R0 ;  /* 0x0001c000ff007988 */ /* 0x0003e80008000825 */
[----:B-1-3-5:R-:W-:Y:S05]  /*32f0*/  CALL.REL.NOINC `($__internal_1_$__cuda_sm10x_tcgen05_guardrail_trap_phase_invalid_during_alloc) ;  /* 0x0000006c00807944 */ /* 0x02afea0003c00000 */
.L_x_59:
[----:B------:R-:W-:Y:S05]  /*3300*/  WARPSYNC.ALL ;  /* 0x0000000000007948 */ /* 0x000fea0003800000 */
[----:B------:R-:W2:Y:S01]  /*3310*/  S2UR UR6, SR_CgaCtaId ;  /* 0x00000000000679c3 */ /* 0x000ea20000008800 */
[----:B------:R-:W-:Y:S01]  /*3320*/  UMOV UR4, 0x400 ;  /* 0x0000040000047882 */ /* 0x000fe20000000000 */
[----:B------:R-:W-:-:S06]  /*3330*/  NOP ;  /* 0x0000000000007918 */ /* 0x000fcc0000000000 */
[----:B------:R-:W-:Y:S06]  /*3340*/  BAR.ARV 0x6, 0xa0 ;  /* 0x0182800000007b1d */ /* 0x000fec0000002000 */
[----:B------:R-:W4:Y:S01]  /*3350*/  LDCU UR7, c[0x0][0x38c] ;  /* 0x00007180ff0777ac */ /* 0x000f220008000800 */
[----:B------:R-:W-:Y:S01]  /*3360*/  IMAD.MOV.U32 R11, RZ, RZ, 0x1 ;  /* 0x00000001ff0b7424 */ /* 0x000fe200078e00ff */
[----:B------:R-:W-:Y:S01]  /*3370*/  CS2R R8, SRZ ;  /* 0x0000000000087805 */ /* 0x000fe2000001ff00 */
[----:B------:R-:W-:Y:S01]  /*3380*/  IMAD.MOV.U32 R10, RZ, RZ, RZ ;  /* 0x000000ffff0a7224 */ /* 0x000fe200078e00ff */
[----:B------:R-:W-:Y:S01]  /*3390*/  UMOV UR18, URZ ;  /* 0x000000ff00127c82 */ /* 0x000fe20008000000 */
[----:B------:R-:W-:Y:S01]  /*33a0*/  UMOV UR17, URZ ;  /* 0x000000ff00117c82 */ /* 0x000fe20008000000 */
[----:B------:R-:W-:Y:S01]  /*33b0*/  UMOV UR22, 0x0 ;  /* 0x0000000000167882 */ /* 0x000fe20000000000 */
[----:B------:R-:W-:Y:S01]  /*33c0*/  UMOV UR23, 0x8210010 ;  /* 0x0821001000177882 */ /* 0x000fe20000000000 */
[----:B------:R-:W-:Y:S01]  /*33d0*/  UMOV UR20, 0x0 ;  /* 0x0000000000147882 */ /* 0x000fe20000000000 */
[----:B------:R-:W-:Y:S01]  /*33e0*/  UMOV UR21, 0x8210010 ;  /* 0x0821001000157882 */ /* 0x000fe20000000000 */
[----:B--2---:R-:W-:Y:S01]  /*33f0*/  ULEA UR6, UR6, UR4, 0x18 ;  /* 0x0000000406067291 */ /* 0x004fe2000f8ec0ff */
[----:B------:R-:W2:Y:S03]  /*3400*/  LDCU UR4, c[0x0][0x38c] ;  /* 0x00007180ff0477ac */ /* 0x000ea60008000800 */
[----:B------:R-:W-:-:S02]  /*3410*/  UIADD3 UR11, UPT, UPT, UR6, 0x8400, URZ ;  /* 0x00008400060b7890 */ /* 0x000fc4000fffe0ff */
[----:B----4-:R-:W-:-:S03]  /*3420*/  UIADD3 UR7, UPT, UPT, UR7, 0x1f, URZ ;  /* 0x0000001f07077890 */ /* 0x010fc6000fffe0ff */
[----:B-1----:R-:W1:Y:S01]  /*3430*/  LDS R0, [UR6+0x1c0] ;  /* 0x0001c006ff007984 */ /* 0x002e620008000800 */
[----:B------:R-:W-:Y:S02]  /*3440*/  UIADD3 UR12, UPT, UPT, UR6, 0x20400, URZ ;  /* 0x00020400060c7890 */ /* 0x000fe4000fffe0ff */
[----:B------:R-:W-:Y:S02]  /*3450*/  USHF.R.S32.HI UR5, URZ, 0x1f, UR7 ;  /* 0x0000001fff057899 */ /* 0x000fe40008011407 */
[----:B------:R-:W-:Y:S02]  /*3460*/  USHF.R.U32.HI UR11, URZ, 0x4, UR11 ;  /* 0x00000004ff0b7899 */ /* 0x000fe4000801160b */
[----:B------:R-:W-:Y:S02]  /*3470*/  ULEA.HI UR5, UR5, UR7, URZ, 0x5 ;  /* 0x0000000705057291 */ /* 0x000fe4000f8f28ff */
[----:B------:R-:W-:Y:S02]  /*3480*/  USHF.R.U32.HI UR12, URZ, 0x4, UR12 ;  /* 0x00000004ff0c7899 */ /* 0x000fe4000801160c */
[----:B------:R-:W-:-:S02]  /*3490*/  USHF.R.S32.HI UR5, URZ, 0x5, UR5 ;  /* 0x00000005ff057899 */ /* 0x000fc40008011405 */
[----:B------:R-:W-:Y:S02]  /*34a0*/  ULOP3.LUT UR11, UR11, 0x3fff, URZ, 0xc0, !UPT ;  /* 0x00003fff0b0b7892 */ /* 0x000fe4000f8ec0ff */
[----:B------:R-:W-:Y:S02]  /*34b0*/  UISETP.LT.AND UP0, UPT, UR5, 0x1, UPT ;  /* 0x000000010500788c */ /* 0x000fe4000bf01270 */
[----:B------:R-:W-:Y:S02]  /*34c0*/  ULOP3.LUT UR12, UR12, 0x3fff, URZ, 0xc0, !UPT ;  /* 0x00003fff0c0c7892 */ /* 0x000fe4000f8ec0ff */
[----:B------:R-:W-:Y:S02]  /*34d0*/  USEL UR10, UR5, 0x1, !UP0 ;  /* 0x00000001050a7887 */ /* 0x000fe4000c000000 */
[----:B------:R-:W-:Y:S02]  /*34e0*/  ULOP3.LUT UR11, UR11, 0x10000, URZ, 0xfc, !UPT ;  /* 0x000100000b0b7892 */ /* 0x000fe4000f8efcff */
[----:B------:R-:W-:-:S02]  /*34f0*/  ULOP3.LUT UR12, UR12, 0x1000000, URZ, 0xfc, !UPT ;  /* 0x010000000c0c7892 */ /* 0x000fc4000f8efcff */
[----:B------:R-:W-:Y:S02]  /*3500*/  UIADD3 UR10, UPT, UPT, -UR10, URZ, URZ ;  /* 0x000000ff0a0a7290 */ /* 0x000fe4000fffe1ff */
[----:B--2---:R-:W-:Y:S01]  /*3510*/  UISETP.GE.AND UP3, UPT, UR4, 0x1, UPT ;  /* 0x000000010400788c */ /* 0x004fe2000bf66270 */
[----:B-1----:R-:W-:-:S15]  /*3520*/  R2UR UR19, R0 ;  /* 0x00000000001372ca */ /* 0x002fde00000e0000 */
.L_x_68:
[----:B------:R-:W-:Y:S02]  /*3530*/  LEA R0, R10, UR6, 0x3 ;  /* 0x000000060a007c11 */ /* 0x000fe4000f8e18ff */
[----:B------:R-:W-:Y:S02]  /*3540*/  SHF.L.U32 R2, R9, 0x1f, RZ ;  /* 0x0000001f09027819 */ /* 0x000fe400000006ff */
[----:B------:R-:W-:Y:S01]  /*3550*/  PLOP3.LUT P0, PT, PT, PT, UP3, 0x80, 0x8 ;  /* 0x000000000008781c */ /* 0x000fe20003f0f038 */
[----:B------:R-:W-:Y:S01]  /*3560*/  VIADD R3, R0, 0x120 ;  /* 0x0000012000037836 */ /* 0x000fe20000000000 */
[----:B-1----:R-:W1:Y:S02]  /*3570*/  SYNCS.PHASECHK.TRANS64.TRYWAIT P1, [R0+URZ+0x110], R2 ;  /* 0x00011002000075a7 */ /* 0x002e6400080211ff */
[----:B-1--4-:R-:W-:Y:S09]  /*3580*/  @!P1 BRA `(.L_x_62) ;  /* 0x0000006000dc9947 */ /* 0x012ff20003800000 */
.L_x_171:
[----:B------:R-:W-:Y:S01]  /*3590*/  LEA R4, R10, UR6, 0x4 ;  /* 0x000000060a047c11 */ /* 0x000fe2000f8e20ff */
[----:B------:R-:W-:Y:S01]  /*35a0*/  @UP3 ULEA UR4, UR17, UR6, 0x3 ;  /* 0x0000000611043291 */ /* 0x000fe2000f8e18ff */
[----:B------:R-:W-:Y:S01]  /*35b0*/  PLOP3.LUT P2, PT, PT, PT, PT, 0x80, 0x8 ;  /* 0x000000000008781c */ /* 0x000fe20003f4f070 */
[----:B------:R-:W-:Y:S01]  /*35c0*/  ULEA UR8, UR18, UR6, 0x3 ;  /* 0x0000000612087291 */ /* 0x000fe2000f8e18ff */
[----:B------:R-:W-:Y:S01]  /*35d0*/  PRMT R3, RZ, 0x654, R3 ;  /* 0x00000654ff037816 */ /* 0x000fe20000000003 */
[----:B------:R-:W-:Y:S01]  /*35e0*/  ULEA UR9, UR18, UR19, 0x7 ;  /* 0x0000001312097291 */ /* 0x000fe2000f8e38ff */
[----:B------:R-:W2:Y:S01]  /*35f0*/  LDS.128 R4, [R4+0x1a0] ;  /* 0x0001a00004047984 */ /* 0x000ea20000000c00 */
[----:B-1----:R-:W-:Y:S02]  /*3600*/  @P0 SHF.L.U32 R2, R8, 0x1f, RZ ;  /* 0x0000001f08020819 */ /* 0x002fe400000006ff */
[----:B------:R-:W-:Y:S01]  /*3610*/  SHF.L.U32 R0, R11, 0x1f, RZ ;  /* 0x0000001f0b007819 */ /* 0x000fe200000006ff */
[----:B------:R-:W-:Y:S01]  /*3620*/  @!PT LDS RZ, [RZ] ;  /* 0x00000000fffff984 */ /* 0x000fe20000000800 */
[----:B------:R-:W-:Y:S01]  /*3630*/  @!PT LDS RZ, [RZ] ;  /* 0x00000000fffff984 */ /* 0x000fe20000000800 */
[----:B------:R-:W-:Y:S01]  /*3640*/  @!PT LDS RZ, [RZ] ;  /* 0x00000000fffff984 */ /* 0x000fe20000000800 */
[----:B------:R-:W-:Y:S01]  /*3650*/  @!PT LDS RZ, [RZ] ;  /* 0x00000000fffff984 */ /* 0x000fe20000000800 */
[----:B------:R1:W-:Y:S06]  /*3660*/  MEMBAR.ALL.CTA ;  /* 0x0000000000007992 */ /* 0x0003ec0000008000 */
[----:B-1----:R-:W1:Y:S02]  /*3670*/  FENCE.VIEW.ASYNC.S ;  /* 0x00000000000073c6 */ /* 0x002e640000000000 */
[----:B-1----:R1:W-:Y:S01]  /*3680*/  SYNCS.ARRIVE.TRANS64.RED.A1T0 RZ, [R3+URZ], RZ ;  /* 0x000000ff03ff79a7 */ /* 0x0023e200081004ff */
[----:B------:R1:W4:Y:S01]  /*3690*/  @P0 SYNCS.PHASECHK.TRANS64.TRYWAIT P2, [UR4], R2 ;  /* 0x00000002ff0005a7 */ /* 0x0003220008041104 */
[----:B--2---:R-:W-:Y:S01]  /*36a0*/  LOP3.LUT P1, RZ, R6, 0x1, RZ, 0xc0, !PT ;  /* 0x0000000106ff7812 */ /* 0x004fe2000782c0ff */
[----:B------:R-:W2:Y:S02]  /*36b0*/  SYNCS.PHASECHK.TRANS64.TRYWAIT P0, [UR8+0x150], R0 ;  /* 0x00015000ff0075a7 */ /* 0x000ea40008001108 */
[----:B-12-4-:R-:W-:Y:S10]  /*36c0*/  @!P0 BRA `(.L_x_63) ;  /* 0x0000006000a08947 */ /* 0x016ff40003800000 */
.L_x_173:
[----:B------:R-:W-:Y:S01]  /*36d0*/  IADD3 R10, PT, PT, R10, 0x1, RZ ;  /* 0x000000010a0a7810 */ /* 0x000fe20007ffe0ff */
[----:B------:R-:W-:Y:S06]  /*36e0*/  BRA.U !UP3, `(.L_x_64) ;  /* 0x000000010b987547 */ /* 0x000fec000b800000 */
[----:B------:R-:W-:Y:S01]  /*36f0*/  UPLOP3.LUT UP4, UPT, UPT, UPT, UPT, 0x40, 0x4 ;  /* 0x000000000004789c */ /* 0x000fe20003f8e870 */
[----:B------:R-:W-:Y:S01]  /*3700*/  UMOV UR16, UR10 ;  /* 0x0000000a00107c82 */ /* 0x000fe20008000000 */
[----:B------:R-:W-:Y:S01]  /*3710*/  UMOV UR15, UR5 ;  /* 0x00000005000f7c82 */ /* 0x000fe20008000000 */
[----:B------:R-:W-:-:S08]  /*3720*/  UMOV UR14, UR17 ;  /* 0x00000011000e7c82 */ /* 0x000fd00008000000 */
.L_x_67:
[----:B------:R-:W-:Y:S02]  /*3730*/  UIADD3 UR16, UPT, UPT, UR16, 0x1, URZ ;  /* 0x0000000110107890 */ /* 0x000fe4000fffe0ff */
[----:B--2---:R-:W-:Y:S02]  /*3740*/  ULEA UR7, UR14, UR6, 0x3 ;  /* 0x000000060e077291 */ /* 0x004fe4000f8e18ff */
[----:B------:R-:W-:Y:S01]  /*3750*/  UISETP.NE.AND UP0, UPT, UR16, URZ, UPT ;  /* 0x000000ff1000728c */ /* 0x000fe2000bf05270 */
[----:B----4-:R-:W-:Y:S10]  /*3760*/  @P2 BRA `(.L_x_65) ;  /* 0x00000000000c2947 */ /* 0x010ff40003800000 */
[----:B-1----:R-:W-:Y:S04]  /*3770*/  SHF.L.U32 R2, R8, 0x1f, RZ ;  /* 0x0000001f08027819 */ /* 0x002fe800000006ff */
[----:B------:R-:W1:Y:S02]  /*3780*/  SYNCS.PHASECHK.TRANS64.TRYWAIT P0, [UR7], R2 ;  /* 0x00000002ff0075a7 */ /* 0x000e640008001107 */
[----:B-1----:R-:W-:Y:S05]  /*3790*/  @!P0 BRA `(.L_x_66) ;  /* 0x0000006000848947 */ /* 0x002fea0003800000 */
.L_x_65:
[----:B------:R-:W-:Y:S01]  /*37a0*/  UISETP.NE.AND UP1, UPT, UR15, 0x1, UPT ;  /* 0x000000010f00788c */ /* 0x000fe2000bf25270 */
[----:B------:R-:W-:Y:S01]  /*37b0*/  PLOP3.LUT P2, PT, PT, PT, PT, 0x80, 0x8 ;  /* 0x000000000008781c */ /* 0x000fe20003f4f070 */
[----:B------:R-:W-:Y:S02]  /*37c0*/  UIADD3 UR17, UPT, UPT, UR14, 0x1, URZ ;  /* 0x000000010e117890 */ /* 0x000fe4000fffe0ff */
[----:B------:R-:W-:Y:S02]  /*37d0*/  ULEA UR24, UR14, UR12, 0x9 ;  /* 0x0000000c0e187291 */ /* 0x000fe4000f8e48ff */
[----:B------:R-:W-:Y:S01]  /*37e0*/  UISETP.NE.AND UP2, UPT, UR17, 0xc, UPT ;  /* 0x0000000c1100788c */ /* 0x000fe2000bf45270 */
[----:B------:R-:W-:Y:S01]  /*37f0*/  PLOP3.LUT P0, PT, PT, PT, UP1, 0x80, 0x8 ;  /* 0x000000000008781c */ /* 0x000fe20003f0f018 */
[----:B------:R-:W-:Y:S02]  /*3800*/  ULEA UR26, UR14, UR11, 0x9 ;  /* 0x0000000b0e1a7291 */ /* 0x000fe4000f8e48ff */
[----:B------:R-:W-:Y:S02]  /*3810*/  USEL UR13, URZ, 0x1, UP2 ;  /* 0x00000001ff0d7887 */ /* 0x000fe40009000000 */
[----:B------:R-:W-:Y:S02]  /*3820*/  USEL UR17, UR17, URZ, UP2 ;  /* 0x000000ff11117287 */ /* 0x000fe40009000000 */
[----:B------:R-:W-:Y:S02]  /*3830*/  UIADD3 UR30, UPT, UPT, UR24, 0x80, URZ ;  /* 0x00000080181e7890 */ /* 0x000fe4000fffe0ff */
[----:B------:R-:W-:Y:S01]  /*3840*/  @UP1 ULEA UR4, UR17, UR6, 0x3 ;  /* 0x0000000611041291 */ /* 0x000fe2000f8e18ff */
[----:B------:R-:W-:Y:S01]  /*3850*/  LOP3.LUT R8, R8, UR13, RZ, 0x3c, !PT ;  /* 0x0000000d08087c12 */ /* 0x000fe2000f8e3cff */
[----:B------:R-:W-:Y:S02]  /*3860*/  UIADD3 UR28, UPT, UPT, UR26, 0x2, URZ ;  /* 0x000000021a1c7890 */ /* 0x000fe4000fffe0ff */
[----:B------:R-:W-:Y:S01]  /*3870*/  UIADD3 UR7, UPT, UPT, UR7, 0x60, URZ ;  /* 0x0000006007077890 */ /* 0x000fe2000fffe0ff */
[----:B-1----:R-:W-:Y:S01]  /*3880*/  @P0 SHF.L.U32 R0, R8, 0x1f, RZ ;  /* 0x0000001f08000819 */ /* 0x002fe200000006ff */
[----:B------:R-:W-:Y:S01]  /*3890*/  UMOV UR25, 0x40004040 ;  /* 0x4000404000197882 */ /* 0x000fe20000000000 */
[----:B------:R-:W-:Y:S01]  /*38a0*/  UMOV UR27, 0x80004020 ;  /* 0x80004020001b7882 */ /* 0x000fe20000000000 */
[----:B------:R-:W-:Y:S01]  /*38b0*/  UMOV UR31, 0x40004040 ;  /* 0x40004040001f7882 */ /* 0x000fe20000000000 */
[----:B------:R2:W4:Y:S01]  /*38c0*/  @P0 SYNCS.PHASECHK.TRANS64.TRYWAIT P2, [UR4], R0 ;  /* 0x00000000ff0005a7 */ /* 0x0005220008041104 */
[----:B------:R-:W-:Y:S01]  /*38d0*/  UIADD3 UR15, UPT, UPT, UR15, -0x1, URZ ;  /* 0xffffffff0f0f7890 */ /* 0x000fe2000fffe0ff */
[----:B------:R2:W-:Y:S01]  /*38e0*/  UTCHMMA gdesc[UR26], gdesc[UR24], tmem[UR9], tmem[UR22], idesc[UR23], UP4 ;  /* 0x00ff16181a0075ea */ /* 0x0005e2000a000009 */
[----:B------:R-:W-:Y:S01]  /*38f0*/  UPLOP3.LUT UP4, UPT, UPT, UPT, UPT, 0x80, 0x8 ;  /* 0x000000000008789c */ /* 0x000fe20003f8f070 */
[----:B------:R-:W-:Y:S01]  /*3900*/  UMOV UR29, 0x80004020 ;  /* 0x80004020001d7882 */ /* 0x000fe20000000000 */
[----:B------:R-:W-:Y:S01]  /*3910*/  UMOV UR14, UR17 ;  /* 0x00000011000e7c82 */ /* 0x000fe20008000000 */
[----:B------:R2:W-:Y:S01]  /*3920*/  UTCHMMA gdesc[UR28], gdesc[UR30], tmem[UR9], tmem[UR20], idesc[UR21], UPT ;  /* 0x00ff141e1c0075ea */ /* 0x0005e2000b800009 */
[----:B------:R2:W-:Y:S01]  /*3930*/  UTCBAR [UR7], URZ ;  /* 0x000000ff070073e9 */ /* 0x0005e200080000ff */
[----:B------:R-:W-:Y:S06]  /*3940*/  BRA.U UP0, `(.L_x_67) ;  /* 0xfffffffd00787547 */ /* 0x000fec000b83ffff */
.L_x_64:
[----:B------:R-:W-:Y:S01]  /*3950*/  UIADD3 UR18, UPT, UPT, UR18, 0x1, URZ ;  /* 0x0000000112127890 */ /* 0x000fe2000fffe0ff */
[C---:B------:R-:W-:Y:S01]  /*3960*/  ISETP.NE.AND P0, PT, R10.reuse, 0x2, PT ;  /* 0x000000020a00780c */ /* 0x040fe20003f05270 */
[----:B------:R-:W-:Y:S02]  /*3970*/  UIADD3 UR8, UPT, UPT, UR8, 0x130, URZ ;  /* 0x0000013008087890 */ /* 0x000fe4000fffe0ff */
[----:B------:R-:W-:Y:S01]  /*3980*/  UISETP.NE.AND UP0, UPT, UR18, 0x4, UPT ;  /* 0x000000041200788c */ /* 0x000fe2000bf05270 */
[----:B-12---:R-:W-:Y:S02]  /*3990*/  SEL R0, RZ, 0x1, P0 ;  /* 0x00000001ff007807 */ /* 0x006fe40000000000 */
[----:B------:R-:W-:Y:S01]  /*39a0*/  SEL R10, R10, RZ, P0 ;  /* 0x000000ff0a0a7207 */ /* 0x000fe20000000000 */
[----:B------:R-:W-:Y:S01]  /*39b0*/  USEL UR4, URZ, 0x1, UP0 ;  /* 0x00000001ff047887 */ /* 0x000fe20008000000 */
[----:B------:R-:W-:Y:S01]  /*39c0*/  LOP3.LUT R9, R9, R0, RZ, 0x3c, !PT ;  /* 0x0000000009097212 */ /* 0x000fe200078e3cff */
[----:B------:R-:W-:Y:S01]  /*39d0*/  USEL UR18, UR18, URZ, UP0 ;  /* 0x000000ff12127287 */ /* 0x000fe20008000000 */
[----:B------:R1:W-:Y:S03]  /*39e0*/  UTCBAR [UR8], URZ ;  /* 0x000000ff080073e9 */ /* 0x0003e600080000ff */
[----:B------:R-:W-:Y:S01]  /*39f0*/  LOP3.LUT R11, R11, UR4, RZ, 0x3c, !PT ;  /* 0x000000040b0b7c12 */ /* 0x000fe2000f8e3cff */
[----:B------:R-:W-:Y:S07]  /*3a00*/  @P1 BRA `(.L_x_68) ;  /* 0xfffffff800c81947 */ /* 0x000fee000383ffff */
[----:B------:R-:W2:Y:S01]  /*3a10*/  S2UR UR4, SR_CgaCtaId ;  /* 0x00000000000479c3 */ /* 0x000ea20000008800 */
[----:B------:R-:W-:Y:S01]  /*3a20*/  ELECT P0, URZ, PT ;  /* 0x0000000000ff782f */ /* 0x000fe20003800000 */
[----:B------:R-:W-:Y:S01]  /*3a30*/  IMAD.MOV.U32 R0, RZ, RZ, 0x1 ;  /* 0x00000001ff007424 */ /* 0x000fe200078e00ff */
[----:B------:R-:W-:Y:S01]  /*3a40*/  UIADD3 UR6, UPT, UPT, UR6, 0x150, URZ ;  /* 0x0000015006067890 */ /* 0x000fe2000fffe0ff */
[----:B------:R-:W-:Y:S01]  /*3a50*/  SHF.L.U32 R2, R11, 0x1f, RZ ;  /* 0x0000001f0b027819 */ /* 0x000fe200000006ff */
[----:B------:R-:W-:-:S03]  /*3a60*/  UMOV UR5, 0x40 ;  /* 0x0000004000057882 */ /* 0x000fc60000000000 */
[----:B------:R-:W-:Y:S01]  /*3a70*/  UVIRTCOUNT.DEALLOC.SMPOOL 0x80 ;  /* 0x000000800000784c */ /* 0x000fe20000000000 */
[----:B--2---:R-:W-:Y:S02]  /*3a80*/  ULEA UR4, UR4, UR5, 0x18 ;  /* 0x0000000504047291 */ /* 0x004fe4000f8ec0ff */
[----:B------:R-:W-:-:S07]  /*3a90*/  ULEA UR5, UR18, UR6, 0x3 ;  /* 0x0000000612057291 */ /* 0x000fce000f8e18ff */
[----:B------:R2:W-:Y:S02]  /*3aa0*/  @P0 STS.U8 [UR4+0x1c], R0 ;  /* 0x00001c00ff000988 */ /* 0x0005e40008000004 */
[----:B------:R-:W3:Y:S02]  /*3ab0*/  SYNCS.PHASECHK.TRANS64.TRYWAIT P0, [UR5], R2 ;  /* 0x00000002ff0075a7 */ /* 0x000ee40008001105 */
[----:B--23--:R-:W-:Y:S05]  /*3ac0*/  @!P0 BRA `(.L_x_69) ;  /* 0x0000005c00d08947 */ /* 0x00cfea0003800000 */
.L_x_176:
[----:B------:R-:W-:-:S04]  /*3ad0*/  UIADD3 UR7, UPT, UPT, UR18, 0x1, URZ ;  /* 0x0000000112077890 */ /* 0x000fc8000fffe0ff */
[----:B------:R-:W-:-:S04]  /*3ae0*/  UISETP.NE.AND UP0, UPT, UR7, 0x4, UPT ;  /* 0x000000040700788c */ /* 0x000fc8000bf05270 */
[----:B-1----:R-:W-:Y:S02]  /*3af0*/  USEL UR8, URZ, 0x1, UP0 ;  /* 0x00000001ff087887 */ /* 0x002fe40008000000 */
[----:B------:R-:W-:-:S04]  /*3b00*/  USEL UR7, UR7, URZ, UP0 ;  /* 0x000000ff07077287 */ /* 0x000fc80008000000 */
[----:B------:R-:W-:Y:S01]  /*3b10*/  ULEA UR5, UR7, UR6, 0x3 ;  /* 0x0000000607057291 */ /* 0x000fe2000f8e18ff */
[----:B--2---:R-:W-:-:S04]  /*3b20*/  LOP3.LUT R2, R11, UR8, RZ, 0x3c, !PT ;  /* 0x000000080b027c12 */ /* 0x004fc8000f8e3cff */
[----:B------:R-:W-:-:S04]  /*3b30*/  SHF.L.U32 R3, R2, 0x1f, RZ ;  /* 0x0000001f02037819 */ /* 0x000fc800000006ff */
[----:B------:R-:W1:Y:S02]  /*3b40*/  SYNCS.PHASECHK.TRANS64.TRYWAIT P0, [UR5], R3 ;  /* 0x00000003ff0075a7 */ /* 0x000e640008001105 */
[----:B-1----:R-:W-:Y:S05]  /*3b50*/  @!P0 BRA `(.L_x_70) ;  /* 0x0000005c00c48947 */ /* 0x002fea0003800000 */
.L_x_178:
        /* <DEDUP_REMOVED lines=9> */
.L_x_180:
[----:B------:R-:W-:-:S04]  /*3bf0*/  UIADD3 UR7, UPT, UPT, UR7, 0x1, URZ ;  /* 0x0000000107077890 */ /* 0x000fc8000fffe0ff */
[----:B------:R-:W-:-:S04]  /*3c00*/  UISETP.NE.AND UP0, UPT, UR7, 0x4, UPT ;  /* 0x000000040700788c */ /* 0x000fc8000bf05270 */
[----:B------:R-:W-:Y:S02]  /*3c10*/  USEL UR5, URZ, 0x1, UP0 ;  /* 0x00000001ff057887 */ /* 0x000fe40008000000 */
[----:B------:R-:W-:-:S04]  /*3c20*/  USEL UR7, UR7, URZ, UP0 ;  /* 0x000000ff07077287 */ /* 0x000fc80008000000 */
[----:B------:R-:W-:Y:S01]  /*3c30*/  ULEA UR7, UR7, UR6, 0x3 ;  /* 0x0000000607077291 */ /* 0x000fe2000f8e18ff */
[----:B------:R-:W-:-:S04]  /*3c40*/  LOP3.LUT R2, R2, UR5, RZ, 0x3c, !PT ;  /* 0x0000000502027c12 */ /* 0x000fc8000f8e3cff */
[----:B------:R-:W-:-:S04]  /*3c50*/  SHF.L.U32 R2, R2, 0x1f, RZ ;  /* 0x0000001f02027819 */ /* 0x000fc800000006ff */
[----:B------:R-:W2:Y:S02]  /*3c60*/  SYNCS.PHASECHK.TRANS64.TRYWAIT P0, [UR7], R2 ;  /* 0x00000002ff0075a7 */ /* 0x000ea40008001107 */
[----:B--2---:R-:W-:Y:S05]  /*3c70*/  @!P0 BRA `(.L_x_72) ;  /* 0x0000005c00ac8947 */ /* 0x004fea0003800000 */
.L_x_182:
[----:B------:R-:W-:Y:S01]  /*3c80*/  NOP ;  /* 0x0000000000007918 */ /* 0x000fe20000000000 */
[----:B-1----:R-:W1:Y:S01]  /*3c90*/  LDS R0, [UR4+0x14] ;  /* 0x00001404ff007984 */ /* 0x002e620008000800 */
[----:B------:R-:W-:Y:S01]  /*3ca0*/  ULOP3.LUT UR6, UR19, 0xffff, URZ, 0xc0, !UPT ;  /* 0x0000ffff13067892 */ /* 0x000fe2000f8ec0ff */
[----:B------:R-:W-:Y:S01]  /*3cb0*/  UMOV UR8, 0xffff ;  /* 0x0000ffff00087882 */ /* 0x000fe20000000000 */
[----:B------:R-:W-:Y:S02]  /*3cc0*/  UMOV UR5, 0x1 ;  /* 0x0000000100057882 */ /* 0x000fe40000000000 */
[----:B------:R-:W-:-:S04]  /*3cd0*/  USHF.R.U32.HI UR6, URZ, 0x5, UR6 ;  /* 0x00000005ff067899 */ /* 0x000fc80008011606 */
[----:B------:R-:W-:Y:S02]  /*3ce0*/  USHF.L.U32 UR8, UR8, UR6, URZ ;  /* 0x0000000608087299 */ /* 0x000fe400080006ff */
[----:B------:R-:W-:-:S04]  /*3cf0*/  USHF.L.U32 UR5, UR5, UR6, URZ ;  /* 0x0000000605057299 */ /* 0x000fc800080006ff */
[----:B-1----:R-:W-:-:S04]  /*3d00*/  LOP3.LUT R0, R0, UR8, RZ, 0xc0, !PT ;  /* 0x0000000800007c12 */ /* 0x002fc8000f8ec0ff */
[----:B------:R-:W-:-:S13]  /*3d10*/  ISETP.NE.AND P0, PT, R0, UR8, PT ;  /* 0x0000000800007c0c */ /* 0x000fda000bf05270 */
[----:B------:R-:W-:Y:S05]  /*3d20*/  @P0 BRA `(.L_x_73) ;  /* 0x0000000000580947 */ /* 0x000fea0003800000 */
[----:B------:R-:W1:Y:S02]  /*3d30*/  LDS R0, [UR4+0x18] ;  /* 0x00001804ff007984 */ /* 0x000e640008000800 */
[----:B-1----:R-:W-:-:S04]  /*3d40*/  LOP3.LUT R0, R0, UR5, RZ, 0xc0, !PT ;  /* 0x0000000500007c12 */ /* 0x002fc8000f8ec0ff */
[----:B------:R-:W-:-:S13]  /*3d50*/  ISETP.NE.AND P0, PT, R0, UR5, PT ;  /* 0x0000000500007c0c */ /* 0x000fda000bf05270 */
[----:B------:R-:W-:Y:S05]  /*3d60*/  @P0 BRA `(.L_x_74) ;  /* 0x00000000003c0947 */ /* 0x000fea0003800000 */
[----:B------:R-:W1:Y:S01]  /*3d70*/  S2R R2, SR_LANEID ;  /* 0x0000000000027919 */ /* 0x000e620000000000 */
[----:B------:R-:W-:Y:S01]  /*3d80*/  ULOP3.LUT UR8, URZ, UR8, URZ, 0x33, !UPT ;  /* 0x00000008ff087292 */ /* 0x000fe2000f8e33ff */
[----:B------:R-:W-:Y:S02]  /*3d90*/  VOTEU.ANY UR7, UPT, PT ;  /* 0x0000000000077886 */ /* 0x000fe400038e0100 */
[----:B------:R-:W-:-:S03]  /*3da0*/  UFLO.U32 UR7, UR7 ;  /* 0x00000007000772bd */ /* 0x000fc600080e0000 */
[----:B------:R-:W-:-:S04]  /*3db0*/  IMAD.U32 R0, RZ, RZ, UR8 ;  /* 0x00000008ff007e24 */ /* 0x000fc8000f8e00ff */
[----:B------:R2:W3:Y:S02]  /*3dc0*/  REDUX UR6, R0 ;  /* 0x00000000000673c4 */ /* 0x0004e40000000000 */
[----:B------:R1:W-:Y:S02]  /*3dd0*/  UTCATOMSWS.AND URZ, UR8 ;  /* 0x0000000800ff79e3 */ /* 0x0003e40008000000 */
[----:B-1----:R-:W-:Y:S02]  /*3de0*/  ISETP.EQ.U32.AND P0, PT, R2, UR7, PT ;  /* 0x0000000702007c0c */ /* 0x002fe4000bf02070 */
[----:B--2---:R-:W-:Y:S02]  /*3df0*/  LOP3.LUT R0, RZ, UR5, RZ, 0x33, !PT ;  /* 0x00000005ff007c12 */ /* 0x004fe4000f8e33ff */
[----:B---3--:R-:W-:Y:S02]  /*3e00*/  MOV R2, UR6 ;  /* 0x0000000600027c02 */ /* 0x008fe40008000f00 */
[----:B------:R-:W1:Y:S07]  /*3e10*/  REDUX UR5, R0 ;  /* 0x00000000000573c4 */ /* 0x000e6e0000000000 */
[----:B------:R2:W-:Y:S01]  /*3e20*/  @P0 ATOMS.AND RZ, [UR4+0x14], R2 ;  /* 0x00001402ffff098c */ /* 0x0005e2000a800004 */
[----:B-1----:R-:W-:-:S05]  /*3e30*/  IMAD.U32 R0, RZ, RZ, UR5 ;  /* 0x00000005ff007e24 */ /* 0x002fca000f8e00ff */
[----:B------:R2:W-:Y:S01]  /*3e40*/  @P0 ATOMS.AND RZ, [UR4+0x18], R0 ;  /* 0x00001800ffff098c */ /* 0x0005e2000a800004 */
[----:B------:R-:W-:Y:S05]  /*3e50*/  BRA `(.L_x_75) ;  /* 0x0000000000147947 */ /* 0x000fea0003800000 */
.L_x_74:
[----:B------:R-:W-:Y:S02]  /*3e60*/  MOV R2, 0x3e80 ;  /* 0x00003e8000027802 */ /* 0x000fe40000000f00 */
[----:B----45:R-:W-:Y:S05]  /*3e70*/  CALL.REL.NOINC `($__internal_0_$__cuda_sm10x_tcgen05_guardrail_trap_col_being_dealloced_not_returned_by_alloc) ;  /* 0x0000006000947944 */ /* 0x030fea0003c00000 */
[----:B------:R-:W-:Y:S05]  /*3e80*/  BRA `(.L_x_75) ;  /* 0x0000000000087947 */ /* 0x000fea0003800000 */
.L_x_73:
[----:B------:R-:W-:Y:S02]  /*3e90*/  MOV R2, 0x3eb0 ;  /* 0x00003eb000027802 */ /* 0x000fe40000000f00 */
[----:B----45:R-:W-:Y:S05]  /*3ea0*/  CALL.REL.NOINC `($__internal_2_$__cuda_sm10x_tcgen05_guardrail_trap_unallocated_columns_being_dealloced) ;  /* 0x0000006000a07944 */ /* 0x030fea0003c00000 */
.L_x_75:
[----:B------:R-:W-:Y:S01]  /*3eb0*/  NOP ;  /* 0x0000000000007918 */ /* 0x000fe20000000000 */
[----:B------:R-:W-:Y:S05]  /*3ec0*/  EXIT ;  /* 0x000000000000794d */ /* 0x000fea0003800000 */
.L_x_57:
[----:B------:R-:W-:-:S09]  /*3ed0*/  UISETP.NE.OR UP2, UPT, UR8, 0x3, !UP2 ;  /* 0x000000030800788c */ /* 0x000fd2000d745670 */
[----:B------:R-:W-:Y:S05]  /*3ee0*/  BRA.U UP2, `(.L_x_76) ;  /* 0x0000001102087547 */ /* 0x000fea000b800000 */
[----:B------:R-:W1:Y:S01]  /*3ef0*/  LDC R0, c[0x0][0xb30] ;  /* 0x0002cc00ff007b82 */ /* 0x000e620000000800 */
[----:B------:R-:W2:Y:S01]  /*3f00*/  LDCU.64 UR8, c[0x0][0x888] ;  /* 0x00011100ff0877ac */ /* 0x000ea20008000a00 */
[----:B------:R-:W-:Y:S02]  /*3f10*/  HFMA2 R27, -RZ, RZ, 0, 0 ;  /* 0x00000000ff1b7431 */ /* 0x000fe400000001ff */
[----:B------:R-:W-:Y:S01]  /*3f20*/  IMAD.MOV.U32 R29, RZ, RZ, 0x1 ;  /* 0x00000001ff1d7424 */ /* 0x000fe200078e00ff */
[----:B------:R-:W-:Y:S01]  /*3f30*/  MOV R25, 0x2000 ;  /* 0x0000200000197802 */ /* 0x000fe20000000f00 */
[----:B------:R-:W4:Y:S01]  /*3f40*/  LDCU.64 UR4, c[0x0][0x890] ;  /* 0x00011200ff0477ac */ /* 0x000f220008000a00 */
[----:B------:R-:W-:Y:S01]  /*3f50*/  IMAD.MOV.U32 R28, RZ, RZ, RZ ;  /* 0x000000ffff1c7224 */ /* 0x000fe200078e00ff */
[----:B------:R-:W3:Y:S01]  /*3f60*/  LDC R24, c[0x0][0x370] ;  /* 0x0000dc00ff187b82 */ /* 0x000ee20000000800 */
[----:B------:R-:W-:Y:S01]  /*3f70*/  UMOV UR7, 0x400 ;  /* 0x0000040000077882 */ /* 0x000fe20000000000 */
[----:B------:R-:W-:-:S02]  /*3f80*/  UPLOP3.LUT UP1, UPT, UPT, UPT, UPT, 0x40, 0x4 ;  /* 0x000000000004789c */ /* 0x000fc40003f2e870 */
[----:B------:R-:W-:-:S04]  /*3f90*/  ULEA UR7, UR37, UR7, 0x18 ;  /* 0x0000000725077291 */ /* 0x000fc8000f8ec0ff */
[----:B------:R-:W3:Y:S01]  /*3fa0*/  LDC R3, c[0x0][0xb0c] ;  /* 0x0002c300ff037b82 */ /* 0x000ee20000000800 */
[----:B------:R-:W-:Y:S02]  /*3fb0*/  UIADD3 UR13, UPT, UPT, UR7, 0xd8, URZ ;  /* 0x000000d8070d7890 */ /* 0x000fe4000fffe0ff */
[----:B--2---:R-:W-:Y:S02]  /*3fc0*/  UISETP.NE.U32.AND UP2, UPT, UR8, URZ, UPT ;  /* 0x000000ff0800728c */ /* 0x004fe4000bf45070 */
[----:B------:R-:W-:Y:S02]  /*3fd0*/  UIADD3 UR33, UPT, UPT, UR7, 0xc0, URZ ;  /* 0x000000c007217890 */ /* 0x000fe4000fffe0ff */
[----:B----4-:R-:W-:Y:S01]  /*3fe0*/  UISETP.NE.U32.AND UP3, UPT, UR4, URZ, UPT ;  /* 0x000000ff0400728c */ /* 0x010fe2000bf65070 */
[----:B------:R-:W2:Y:S01]  /*3ff0*/  LDC R18, c[0x0][0xb20] ;  /* 0x0002c800ff127b82 */ /* 0x000ea20000000800 */
[----:B-1----:R-:W-:Y:S01]  /*4000*/  ISETP.NE.AND P1, PT, R0, 0x1, PT ;  /* 0x000000010000780c */ /* 0x002fe20003f25270 */
[----:B------:R-:W-:-:S02]  /*4010*/  UISETP.NE.AND.EX UP2, UPT, UR9, URZ, UPT, UP2 ;  /* 0x000000ff0900728c */ /* 0x000fc4000bf45320 */
[----:B------:R-:W-:Y:S02]  /*4020*/  UIADD3 UR25, UPT, UPT, UR7, 0xc8, URZ ;  /* 0x000000c807197890 */ /* 0x000fe4000fffe0ff */
[----:B------:R-:W-:Y:S02]  /*4030*/  UIADD3 UR17, UPT, UPT, UR7, 0xd0, URZ ;  /* 0x000000d007117890 */ /* 0x000fe4000fffe0ff */
[----:B------:R-:W1:Y:S01]  /*4040*/  LDC.64 R30, c[0x0][0x348] ;  /* 0x0000d200ff1e7b82 */ /* 0x000e620000000a00 */
[----:B------:R-:W-:Y:S02]  /*4050*/  UPRMT UR13, UR37, 0x654, UR13 ;  /* 0x00000654250d7896 */ /* 0x000fe4000800000d */
[----:B------:R-:W-:-:S05]  /*4060*/  UISETP.NE.AND.EX UP3, UPT, UR5, URZ, UPT, UP3 ;  /* 0x000000ff0500728c */ /* 0x000fca000bf65330 */
[----:B------:R-:W4:Y:S08]  /*4070*/  LDC.64 R16, c[0x0][0xb10] ;  /* 0x0002c400ff107b82 */ /* 0x000f300000000a00 */
[----:B------:R-:W1:Y:S08]  /*4080*/  LDC.64 R6, c[0x0][0xb18] ;  /* 0x0002c600ff067b82 */ /* 0x000e700000000a00 */
[----:B------:R-:W1:Y:S08]  /*4090*/  LDC.64 R4, c[0x0][0xb28] ;  /* 0x0002ca00ff047b82 */ /* 0x000e700000000a00 */
[----:B--23--:R-:W1:Y:S02]  /*40a0*/  LDC R19, c[0x0][0x374] ;  /* 0x0000dd00ff137b82 */ /* 0x00ce640000000800 */
.L_x_87:
[C---:B------:R-:W-:Y:S02]  /*40b0*/  LEA R0, R28.reuse, UR7, 0x3 ;  /* 0x000000071c007c11 */ /* 0x040fe4000f8e18ff */
[----:B------:R-:W-:Y:S02]  /*40c0*/  SHF.L.U32 R2, R27, 0x1f, RZ ;  /* 0x0000001f1b027819 */ /* 0x000fe400000006ff */
[----:B------:R-:W-:Y:S02]  /*40d0*/  LEA R20, R28, UR7, 0x4 ;  /* 0x000000071c147c11 */ /* 0x000fe4000f8e20ff */
[----:B--2---:R-:W2:Y:S02]  /*40e0*/  SYNCS.PHASECHK.TRANS64.TRYWAIT P0, [R0+URZ+0x110], R2 ;  /* 0x00011002000075a7 */ /* 0x004ea400080011ff */
[----:B--2---:R-:W-:Y:S05]  /*40f0*/  @!P0 BRA `(.L_x_77) ;  /* 0x0000005800a48947 */ /* 0x004fea0003800000 */
.L_x_183:
[----:B------:R-:W-:Y:S01]  /*4100*/  ISETP.GE.AND P0, PT, R40, 0x1, PT ;  /* 0x000000012800780c */ /* 0x000fe20003f06270 */
[----:B------:R-:W3:Y:S01]  /*4110*/  LDS.128 R20, [R20+0x1a0] ;  /* 0x0001a00014147984 */ /* 0x000ee20000000c00 */
[----:B--2---:R-:W-:Y:S01]  /*4120*/  VIADD R0, R0, 0x120 ;  /* 0x0000012000007836 */ /* 0x004fe20000000000 */
[----:B------:R-:W-:Y:S01]  /*4130*/  @!PT LDS RZ, [RZ] ;  /* 0x00000000fffff984 */ /* 0x000fe20000000800 */
[----:B------:R-:W-:Y:S01]  /*4140*/  @!PT LDS RZ, [RZ] ;  /* 0x00000000fffff984 */ /* 0x000fe20000000800 */
[----:B------:R-:W-:Y:S01]  /*4150*/  @!PT LDS RZ, [RZ] ;  /* 0x00000000fffff984 */ /* 0x000fe20000000800 */
[----:B------:R-:W-:Y:S01]  /*4160*/  @!PT LDS RZ, [RZ] ;  /* 0x00000000fffff984 */ /* 0x000fe20000000800 */
[----:B------:R2:W-:Y:S06]  /*4170*/  MEMBAR.ALL.CTA ;  /* 0x0000000000007992 */ /* 0x0005ec0000008000 */
[----:B--2---:R-:W2:Y:S01]  /*4180*/  FENCE.VIEW.ASYNC.S ;  /* 0x00000000000073c6 */ /* 0x004ea20000000000 */
[----:B------:R-:W-:Y:S04]  /*4190*/  PRMT R0, RZ, 0x654, R0 ;  /* 0x00000654ff007816 */ /* 0x000fe80000000000 */
[----:B--2---:R2:W-:Y:S01]  /*41a0*/  SYNCS.ARRIVE.TRANS64.RED.A1T0 RZ, [R0+URZ], RZ ;  /* 0x000000ff00ff79a7 */ /* 0x0045e200081004ff */
[----:B---3--:R-:W-:Y:S11]  /*41b0*/  LOP3.LUT P3, RZ, R22, 0x1, RZ, 0xc0, !PT ;  /* 0x0000000116ff7812 */ /* 0x008ff6000786c0ff */
[----:B------:R-:W-:Y:S02]  /*41c0*/  @!UPT UIADD3 URZ, UPT, UPT, URZ, URZ, URZ ;  /* 0x000000fffffff290 */ /* 0x000fe4000fffe0ff */
[----:B------:R-:W-:Y:S02]  /*41d0*/  @P3 MOV R11, R20 ;  /* 0x00000014000b3202 */ /* 0x000fe40000000f00 */
[----:B------:R-:W-:Y:S01]  /*41e0*/  @P3 LOP3.LUT R10, R21, 0xffff, RZ, 0xc0, !PT ;  /* 0x0000ffff150a3812 */ /* 0x000fe200078ec0ff */
[----:B--2---:R-:W-:Y:S06]  /*41f0*/  @!P0 BRA `(.L_x_78) ;  /* 0x0000000000a48947 */ /* 0x004fec0003800000 */
[-C--:B-1----:R-:W-:Y:S01]  /*4200*/  IMAD.HI.U32 R0, R19, R7.reuse, RZ ;  /* 0x0000000713007227 */ /* 0x082fe200078e00ff */
[----:B------:R-:W-:Y:S02]  /*4210*/  ISETP.NE.AND P0, PT, R6, 0x1, PT ;  /* 0x000000010600780c */ /* 0x000fe40003f05270 */
[----:B------:R-:W-:Y:S01]  /*4220*/  ISETP.NE.AND P2, PT, R40, 0x1, PT ;  /* 0x000000012800780c */ /* 0x000fe20003f45270 */
[----:B----4-:R-:W-:Y:S01]  /*4230*/  IMAD.HI.U32 R9, R24, R16, RZ ;  /* 0x0000001018097227 */ /* 0x010fe200078e00ff */
[----:B------:R-:W-:Y:S02]  /*4240*/  SHF.R.U32.HI R0, RZ, R18, R0 ;  /* 0x00000012ff007219 */ /* 0x000fe40000011600 */
[----:B------:R-:W-:Y:S01]  /*4250*/  ISETP.NE.AND P4, PT, R3, 0x1, PT ;  /* 0x000000010300780c */ /* 0x000fe20003f85270 */
[----:B------:R-:W-:Y:S01]  /*4260*/  IMAD.HI.U32 R13, R10, R7, RZ ;  /* 0x000000070a0d7227 */ /* 0x000fe200078e00ff */
[----:B------:R-:W-:Y:S02]  /*4270*/  SHF.R.U32.HI R9, RZ, R17, R9 ;  /* 0x00000011ff097219 */ /* 0x000fe40000011609 */
[----:B------:R-:W-:Y:S01]  /*4280*/  SEL R0, R19, R0, !P0 ;  /* 0x0000000013007207 */ /* 0x000fe20004000000 */
[----:B------:R-:W-:Y:S01]  /*4290*/  IMAD.HI.U32 R12, R11, R16, RZ ;  /* 0x000000100b0c7227 */ /* 0x000fe200078e00ff */
[----:B------:R-:W-:Y:S03]  /*42a0*/  SEL R9, R24, R9, !P4 ;  /* 0x0000000918097207 */ /* 0x000fe60006000000 */
[-C--:B------:R-:W-:Y:S01]  /*42b0*/  IMAD.HI.U32 R8, R0, R4.reuse, RZ ;  /* 0x0000000400087227 */ /* 0x080fe200078e00ff */
[----:B------:R-:W-:Y:S03]  /*42c0*/  SHF.R.U32.HI R12, RZ, R17, R12 ;  /* 0x00000011ff0c7219 */ /* 0x000fe6000001160c */
[----:B------:R-:W-:Y:S01]  /*42d0*/  IMAD.HI.U32 R2, R9, R4, RZ ;  /* 0x0000000409027227 */ /* 0x000fe200078e00ff */
[-C--:B------:R-:W-:Y:S02]  /*42e0*/  @P2 SHF.R.U32.HI R0, RZ, R5.reuse, R8 ;  /* 0x00000005ff002219 */ /* 0x080fe40000011608 */
[----:B------:R-:W-:Y:S02]  /*42f0*/  SHF.R.U32.HI R8, RZ, R18, R13 ;  /* 0x00000012ff087219 */ /* 0x000fe4000001160d */
[----:B------:R-:W-:Y:S01]  /*4300*/  @P2 SHF.R.U32.HI R9, RZ, R5, R2 ;  /* 0x00000005ff092219 */ /* 0x000fe20000011602 */
[----:B------:R-:W-:Y:S01]  /*4310*/  IMAD R0, R40, R0, RZ ;  /* 0x0000000028007224 */ /* 0x000fe200078e02ff */
[----:B------:R-:W-:Y:S02]  /*4320*/  SEL R8, R10, R8, !P0 ;  /* 0x000000080a087207 */ /* 0x000fe40004000000 */
[----:B------:R-:W-:Y:S01]  /*4330*/  SEL R2, R11, R12, !P4 ;  /* 0x0000000c0b027207 */ /* 0x000fe20006000000 */
[----:B------:R-:W-:Y:S01]  /*4340*/  IMAD R12, R40, R9, RZ ;  /* 0x00000009280c7224 */ /* 0x000fe200078e02ff */
[C---:B------:R-:W-:Y:S01]  /*4350*/  ISETP.GE.AND P0, PT, R8.reuse, R0, PT ;  /* 0x000000000800720c */ /* 0x040fe20003f06270 */
[----:B------:R-:W-:Y:S03]  /*4360*/  IMAD.HI.U32 R0, R8, R4, RZ ;  /* 0x0000000408007227 */ /* 0x000fe600078e00ff */
[----:B------:R-:W-:Y:S02]  /*4370*/  ISETP.GE.OR P0, PT, R2, R12, P0 ;  /* 0x0000000c0200720c */ /* 0x000fe40000706670 */
[-C--:B------:R-:W-:Y:S04]  /*4380*/  SHF.R.U32.HI R0, RZ, R5.reuse, R0 ;  /* 0x00000005ff007219 */ /* 0x080fe80000011600 */
[----:B------:R-:W-:Y:S05]  /*4390*/  SEL R13, R8, R0, !P2 ;  /* 0x00000000080d7207 */ /* 0x000fea0005000000 */
[----:B------:R-:W-:Y:S02]  /*43a0*/  IMAD.MOV R12, RZ, RZ, -R13 ;  /* 0x000000ffff0c7224 */ /* 0x000fe400078e0a0d */
[----:B------:R-:W-:Y:S04]  /*43b0*/  @!P0 IMAD.HI.U32 R0, R2, R4, RZ ;  /* 0x0000000402008227 */ /* 0x000fe800078e00ff */
[----:B------:R-:W-:Y:S01]  /*43c0*/  IMAD R12, R40, R12, R8 ;  /* 0x0000000c280c7224 */ /* 0x000fe200078e0208 */
[----:B------:R-:W-:Y:S04]  /*43d0*/  @!P0 SHF.R.U32.HI R0, RZ, R5, R0 ;  /* 0x00000005ff008219 */ /* 0x000fe80000011600 */
[----:B------:R-:W-:Y:S04]  /*43e0*/  @!P0 SEL R0, R2, R0, !P2 ;  /* 0x0000000002008207 */ /* 0x000fe80005000000 */
[----:B------:R-:W-:Y:S01]  /*43f0*/  @!P0 IADD3 R13, PT, PT, R13, -R0, RZ ;  /* 0x800000000d0d8210 */ /* 0x000fe20007ffe0ff */
[----:B------:R-:W-:Y:S01]  /*4400*/  @!P0 IMAD R0, R9, R12, R0 ;  /* 0x0000000c09008224 */ /* 0x000fe200078e0200 */
[----:B------:R-:W-:Y:S01]  /*4410*/  IADD3 R9, PT, PT, -R8, RZ, RZ ;  /* 0x000000ff08097210 */ /* 0x000fe20007ffe1ff */
[--C-:B------:R-:W-:Y:S02]  /*4420*/  IMAD.MOV R12, RZ, RZ, -R2.reuse ;  /* 0x000000ffff0c7224 */ /* 0x100fe400078e0a02 */
[----:B------:R-:W-:Y:S02]  /*4430*/  @!P0 IMAD R8, R13, R40, R2 ;  /* 0x000000280d088224 */ /* 0x000fe400078e0202 */
[----:B------:R-:W-:Y:S02]  /*4440*/  @!P0 IMAD.MOV.U32 R2, RZ, RZ, R0 ;  /* 0x000000ffff028224 */ /* 0x000fe400078e0000 */
[----:B------:R-:W-:Y:S02]  /*4450*/  IMAD R11, R3, R12, R11 ;  /* 0x0000000c030b7224 */ /* 0x000fe400078e020b */
[----:B------:R-:W-:Y:S02]  /*4460*/  IMAD R10, R6, R9, R10 ;  /* 0x00000009060a7224 */ /* 0x000fe400078e020a */
[----:B------:R-:W-:Y:S02]  /*4470*/  IMAD R11, R2, R3, R11 ;  /* 0x00000003020b7224 */ /* 0x000fe400078e020b */
[----:B------:R-:W-:Y:S02]  /*4480*/  IMAD R10, R8, R6, R10 ;  /* 0x00000006080a7224 */ /* 0x000fe400078e020a */
.L_x_78:
[----:B------:R-:W-:Y:S05]  /*4490*/  BRA.U UP1, `(.L_x_79) ;  /* 0x0000000101107547 */ /* 0x000fea000b800000 */
[----:B------:R-:W-:Y:S04]  /*44a0*/  MOV R2, UR6 ;  /* 0x0000000600027c02 */ /* 0x000fe80008000f00 */
[----:B------:R-:W-:Y:S04]  /*44b0*/  SHF.L.U32 R2, R2, 0x1f, RZ ;  /* 0x0000001f02027819 */ /* 0x000fe800000006ff */
[----:B------:R-:W2:Y:S02]  /*44c0*/  SYNCS.PHASECHK.TRANS64.TRYWAIT P0, [UR7+0x108], R2 ;  /* 0x00010802ff0075a7 */ /* 0x000ea40008001107 */
[----:B--2---:R-:W-:Y:S05]  /*44d0*/  @!P0 BRA `(.L_x_80) ;  /* 0x0000005400c08947 */ /* 0x004fea0003800000 */
.L_x_79:
[----:B------:R-:W-:Y:S02]  /*44e0*/  R2UR UR35, R15 ;  /* 0x000000000f2372ca */ /* 0x000fe400000e0000 */
[----:B------:R-:W-:Y:S02]  /*44f0*/  R2UR UR34, R14 ;  /* 0x000000000e2272ca */ /* 0x000fe400000e0000 */
[----:B------:R-:W-:Y:S02]  /*4500*/  ISETP.NE.U32.AND P2, PT, RZ, UR4, PT ;  /* 0x00000004ff007c0c */ /* 0x000fe4000bf45070 */
[----:B------:R-:W-:Y:S02]  /*4510*/  SHF.L.U32 R14, R29, 0x1f, RZ ;  /* 0x0000001f1d0e7819 */ /* 0x000fe400000006ff */
[----:B------:R-:W-:Y:S05]  /*4520*/  ISETP.NE.AND.EX P2, PT, RZ, UR5, PT, P2 ;  /* 0x00000005ff007c0c */ /* 0x000fea000bf45320 */
[----:B------:R-:W-:Y:S02]  /*4530*/  USHF.L.U32 UR35, UR35, 0x7, URZ ;  /* 0x0000000723237899 */ /* 0x000fe400080006ff */
[----:B------:R-:W-:Y:S01]  /*4540*/  USHF.L.U32 UR34, UR34, 0x7, URZ ;  /* 0x0000000722227899 */ /* 0x000fe200080006ff */
[----:B------:R-:W-:Y:S11]  /*4550*/  BRA.U !UP3, `(.L_x_81) ;  /* 0x000000010b347547 */ /* 0x000ff6000b800000 */
[----:B------:R-:W-:Y:S01]  /*4560*/  UPLOP3.LUT UP0, UPT, UPT, UPT, UP2, 0x80, 0x8 ;  /* 0x000000000008789c */ /* 0x000fe20003f0f020 */
[----:B--2---:R-:W-:Y:S02]  /*4570*/  HFMA2 R0, -RZ, RZ, 0, 5.9604644775390625e-08 ;  /* 0x00000001ff007431 */ /* 0x004fe400000001ff */
[----:B------:R-:W-:Y:S03]  /*4580*/  IMAD.MOV.U32 R88, RZ, RZ, 0x1 ;  /* 0x00000001ff587424 */ /* 0x000fe600078e00ff */
[----:B------:R-:W-:Y:S05]  /*4590*/  PLOP3.LUT P0, PT, PT, PT, UP0, 0x80, 0x8 ;  /* 0x000000000008781c */ /* 0x000fea0003f0f008 */
[----:B------:R-:W2:Y:S01]  /*45a0*/  @UP0 LDCU.64 UR10, c[0x0][0x888] ;  /* 0x00011100ff0a07ac */ /* 0x000ea20008000a00 */
[----:B------:R-:W-:Y:S07]  /*45b0*/  @UP0 UIMAD UR8, UR36, UR4, URZ ;  /* 0x00000004240802a4 */ /* 0x000fee000f8e02ff */
[----:B------:R-:W-:Y:S01]  /*45c0*/  @!P0 PRMT R88, R0, 0x7610, R88 ;  /* 0x0000761000588816 */ /* 0x000fe20000000058 */
[----:B--2---:R-:W-:Y:S03]  /*45d0*/  @UP0 UIMAD.WIDE UR10, UR8, 0x4, UR10 ;  /* 0x00000004080a08a5 */ /* 0x004fe6000f8e020a */
[----:B------:R-:W2:Y:S03]  /*45e0*/  @!UP0 LDCU UR8, c[0x0][0x880] ;  /* 0x00011000ff0887ac */ /* 0x000ea60008000800 */
[----:B------:R-:W-:Y:S01]  /*45f0*/  IMAD.U32 R8, RZ, RZ, UR10 ;  /* 0x0000000aff087e24 */ /* 0x000fe2000f8e00ff */
[----:B------:R-:W-:Y:S05]  /*4600*/  MOV R9, UR11 ;  /* 0x0000000b00097c02 */ /* 0x000fea0008000f00 */
[----:B-----5:R3:W5:Y:S02]  /*4610*/  @P0 LDG.E R49, desc[UR46][R8.64] ;  /* 0x0000002e08310981 */ /* 0x020764000c1e1900 */
[----:B--23--:R-:W-:Y:S07]  /*4620*/  @!P0 IMAD.U32 R49, RZ, RZ, UR8 ;  /* 0x00000008ff318e24 */ /* 0x00cfee000f8e00ff */
.L_x_81:
[----:B-----5:R-:W-:Y:S01]  /*4630*/  @!P2 FSETP.EQ.AND P0, PT, R49, RZ, PT ;  /* 0x000000ff3100a20b */ /* 0x020fe20003f02000 */
[----:B------:R-:W-:Y:S01]  /*4640*/  @!UPT UIADD3 URZ, UPT, UPT, URZ, URZ, URZ ;  /* 0x000000fffffff290 */ /* 0x000fe2000fffe0ff */
[----:B------:R-:W-:Y:S11]  /*4650*/  @!P2 BRA `(.L_x_82) ;  /* 0x000000000014a947 */ /* 0x000ff60003800000 */
[----:B------:R-:W-:Y:S02]  /*4660*/  LOP3.LUT P2, RZ, R88, 0xff, RZ, 0xc0, !PT ;  /* 0x000000ff58ff7812 */ /* 0x000fe4000784c0ff */
[----:B------:R-:W-:Y:S04]  /*4670*/  PLOP3.LUT P0, PT, PT, PT, UP0, 0x80, 0x8 ;  /* 0x000000000008781c */ /* 0x000fe80003f0f008 */
[----:B------:R-:W-:Y:S07]  /*4680*/  PLOP3.LUT P0, PT, P0, PT, PT, 0x8, 0x80 ;  /* 0x000000000080781c */ /* 0x000fee000070e170 */
[----:B------:R-:W-:Y:S11]  /*4690*/  @P2 FSETP.EQ.AND P0, PT, R49, RZ, PT ;  /* 0x000000ff3100220b */ /* 0x000ff60003f02000 */
[----:B------:R-:W-:Y:S02]  /*46a0*/  @!UPT UIADD3 URZ, UPT, UPT, URZ, URZ, URZ ;  /* 0x000000fffffff290 */ /* 0x000fe4000fffe0ff */
.L_x_82:
[----:B------:R-:W3:Y:S01]  /*46b0*/  SYNCS.PHASECHK.TRANS64.TRYWAIT P2, [UR7+0xe0], R14 ;  /* 0x0000e00eff0075a7 */ /* 0x000ee20008041107 */
[----:B------:R-:W-:Y:S04]  /*46c0*/  ELECT P4, URZ, PT ;  /* 0x0000000000ff782f */ /* 0x000fe80003880000 */
[----:B------:R-:W-:Y:S11]  /*46d0*/  PLOP3.LUT P4, PT, P0, P4, PT, 0xf2, 0x2f ;  /* 0x00000000002f781c */ /* 0x000ff60000789e72 */
[----:B------:R-:W-:Y:S02]  /*46e0*/  @!UPT UIADD3 URZ, UPT, UPT, URZ, URZ, URZ ;  /* 0x000000fffffff290 */ /* 0x000fe4000fffe0ff */
[----:B-1----:R-:W-:Y:S05]  /*46f0*/  @!P4 IADD3 R8, P0, PT, R30, 0x580, RZ ;  /* 0x000005801e08c810 */ /* 0x002fea0007f1e0ff */
[----:B--2---:R-:W-:Y:S01]  /*4700*/  @!P4 IMAD.X R2, RZ, RZ, R31, P0 ;  /* 0x000000ffff02c224 */ /* 0x004fe200000e061f */
[----:B---3--:R-:W-:Y:S07]  /*4710*/  @!P2 BRA `(.L_x_83) ;  /* 0x000000540048a947 */ /* 0x008fee0003800000 */
.L_x_186:
[----:B------:R-:W-:Y:S01]  /*4720*/  @!P4 R2UR UR8, R2 ;  /* 0x000000000208c2ca */ /* 0x000fe200000e0000 */
[----:B------:R-:W-:Y:S01]  /*4730*/  VOTEU.ALL UP1, P4 ;  /* 0x0000000000ff7886 */ /* 0x000fe20002020000 */
[----:B------:R-:W-:Y:S01]  /*4740*/  @!P4 R2UR UR9, R8 ;  /* 0x000000000809c2ca */ /* 0x000fe200000e0000 */
[----:B-1----:R-:W-:Y:S01]  /*4750*/  @!P4 IMAD.MOV.U32 R0, RZ, RZ, 0x2000 ;  /* 0x00002000ff00c424 */ /* 0x002fe200078e00ff */
[----:B------:R-:W-:Y:S01]  /*4760*/  UMOV UR10, 0x0 ;  /* 0x00000000000a7882 */ /* 0x000fe20000000000 */
[----:B------:R-:W-:Y:S01]  /*4770*/  UMOV UR11, 0x10000000 ;  /* 0x10000000000b7882 */ /* 0x000fe20000000000 */
[----:B------:R-:W-:Y:S01]  /*4780*/  @!UP1 UIADD3 UR32, UPT, UPT, UR7, 0x200, URZ ;  /* 0x0000020007209890 */ /* 0x000fe2000fffe0ff */
[----:B------:R-:W-:Y:S06]  /*4790*/  VOTEU.ALL UP1, P4 ;  /* 0x0000000000ff7886 */ /* 0x000fec0002020000 */
[----:B------:R-:W-:Y:S01]  /*47a0*/  IMAD.U32 R9, RZ, RZ, UR8 ;  /* 0x00000008ff097e24 */ /* 0x000fe2000f8e00ff */
[----:B------:R-:W-:Y:S01]  /*47b0*/  UPRMT UR8, UR37, 0x654, UR33 ;  /* 0x0000065425087896 */ /* 0x000fe20008000021 */
[----:B------:R-:W-:Y:S03]  /*47c0*/  IMAD.U32 R8, RZ, RZ, UR9 ;  /* 0x00000009ff087e24 */ /* 0x000fe6000f8e00ff */
[----:B------:R-:W-:Y:S02]  /*47d0*/  @!P4 R2UR UR15, R9 ;  /* 0x00000000090fc2ca */ /* 0x000fe400000e0000 */
[----:B------:R-:W-:Y:S02]  /*47e0*/  @!P4 R2UR UR14, R8 ;  /* 0x00000000080ec2ca */ /* 0x000fe400000e0000 */
[----:B------:R-:W-:Y:S05]  /*47f0*/  @!P4 IADD3 R8, P0, PT, R30, 0x580, RZ ;  /* 0x000005801e08c810 */ /* 0x000fea0007f1e0ff */
[----:B------:R-:W-:Y:S06]  /*4800*/  @!P4 IMAD.X R2, RZ, RZ, R31, P0 ;  /* 0x000000ffff02c224 */ /* 0x000fec00000e061f */
[----:B------:R1:W-:Y:S01]  /*4810*/  @!UP1 UTMALDG.3D [UR32], [UR14], desc[UR10] ;  /* 0x00000a200e0095b4 */ /* 0x0003e20008011000 */
[----:B------:R1:W-:Y:S01]  /*4820*/  @!P4 SYNCS.ARRIVE.TRANS64.RED.A0TR RZ, [UR7+0xc0], R0 ;  /* 0x0000c000ffffc9a7 */ /* 0x0003e20008300407 */
[----:B------:R-:W-:Y:S01]  /*4830*/  SYNCS.ARRIVE.TRANS64.RED.A1T0 RZ, [UR8], RZ ;  /* 0x000000ffffff79a7 */ /* 0x000fe20008100408 */
[----:B------:R-:W2:Y:S02]  /*4840*/  SYNCS.PHASECHK.TRANS64.TRYWAIT P2, [UR7+0xe8], R14 ;  /* 0x0000e80eff0075a7 */ /* 0x000ea40008041107 */
[----:B-12---:R-:W-:Y:S05]  /*4850*/  @!P2 BRA `(.L_x_84) ;  /* 0x000000540010a947 */ /* 0x006fea0003800000 */
.L_x_188:
[----:B------:R-:W-:Y:S01]  /*4860*/  @!P4 R2UR UR8, R2 ;  /* 0x000000000208c2ca */ /* 0x000fe200000e0000 */
[----:B------:R-:W-:Y:S01]  /*4870*/  VOTEU.ALL UP1, P4 ;  /* 0x0000000000ff7886 */ /* 0x000fe20002020000 */
[----:B------:R-:W-:Y:S01]  /*4880*/  @!P4 R2UR UR9, R8 ;  /* 0x000000000809c2ca */ /* 0x000fe200000e0000 */
[----:B-1----:R-:W-:Y:S01]  /*4890*/  @!P4 IMAD.MOV.U32 R0, RZ, RZ, 0x2000 ;  /* 0x00002000ff00c424 */ /* 0x002fe200078e00ff */
[----:B------:R-:W-:Y:S01]  /*48a0*/  UMOV UR10, 0x0 ;  /* 0x00000000000a7882 */ /* 0x000fe20000000000 */
[----:B------:R-:W-:Y:S01]  /*48b0*/  UMOV UR11, 0x10000000 ;  /* 0x10000000000b7882 */ /* 0x000fe20000000000 */
[----:B------:R-:W-:Y:S02]  /*48c0*/  @!UP1 UIADD3 UR26, UPT, UPT, UR34, 0x20, URZ ;  /* 0x00000020221a9890 */ /* 0x000fe4000fffe0ff */
[----:B------:R-:W-:Y:S01]  /*48d0*/  @!UP1 UIADD3 UR24, UPT, UPT, UR7, 0x2200, URZ ;  /* 0x0000220007189890 */ /* 0x000fe2000fffe0ff */
[----:B------:R-:W-:Y:S01]  /*48e0*/  VOTEU.ALL UP1, P4 ;  /* 0x0000000000ff7886 */ /* 0x000fe20002020000 */
[----:B------:R-:W-:Y:S01]  /*48f0*/  UMOV UR27, UR35 ;  /* 0x00000023001b7c82 */ /* 0x000fe20008000000 */
[----:B------:R-:W-:Y:S02]  /*4900*/  UMOV UR28, UR36 ;  /* 0x00000024001c7c82 */ /* 0x000fe40008000000 */
        /* <DEDUP_REMOVED lines=12> */
.L_x_190:
[----:B------:R-:W2:Y:S01]  /*49d0*/  LDC.64 R12, c[0x0][0xb18] ;  /* 0x0002c600ff0c7b82 */ /* 0x000ea20000000a00 */
[----:B------:R-:W-:Y:S01]  /*49e0*/  @!P4 R2UR UR8, R2 ;  /* 0x000000000208c2ca */ /* 0x000fe200000e0000 */
[----:B------:R-:W-:Y:S01]  /*49f0*/  VOTEU.ALL UP1, P4 ;  /* 0x0000000000ff7886 */ /* 0x000fe20002020000 */
[----:B------:R-:W-:Y:S01]  /*4a00*/  @!P4 R2UR UR9, R8 ;  /* 0x000000000809c2ca */ /* 0x000fe200000e0000 */
[----:B-1----:R-:W-:Y:S01]  /*4a10*/  @!P4 IMAD.MOV.U32 R0, RZ, RZ, 0x2000 ;  /* 0x00002000ff00c424 */ /* 0x002fe200078e00ff */
[----:B------:R-:W-:Y:S03]  /*4a20*/  UMOV UR10, 0x0 ;  /* 0x00000000000a7882 */ /* 0x000fe60000000000 */
[----:B------:R-:W1:Y:S01]  /*4a30*/  @!P1 LDC R2, c[0x0][0xb0c] ;  /* 0x0002c300ff029b82 */ /* 0x000e620000000800 */
[----:B------:R-:W-:Y:S01]  /*4a40*/  @!UP1 UIADD3 UR18, UPT, UPT, UR34, 0x40, URZ ;  /* 0x0000004022129890 */ /* 0x000fe2000fffe0ff */
[----:B------:R-:W-:Y:S01]  /*4a50*/  @P3 SHF.R.U32.HI R26, RZ, 0x10, R21 ;  /* 0x00000010ff1a3819 */ /* 0x000fe20000011615 */
[----:B------:R-:W-:Y:S01]  /*4a60*/  @!UP1 UIADD3 UR16, UPT, UPT, UR7, 0x4200, URZ ;  /* 0x0000420007109890 */ /* 0x000fe2000fffe0ff */
[----:B------:R-:W-:Y:S01]  /*4a70*/  VIADD R28, R28, 0x1 ;  /* 0x000000011c1c7836 */ /* 0x000fe20000000000 */
[----:B------:R-:W-:Y:S01]  /*4a80*/  VOTEU.ALL UP1, P4 ;  /* 0x0000000000ff7886 */ /* 0x000fe20002020000 */
[----:B------:R-:W-:Y:S01]  /*4a90*/  UMOV UR11, 0x10000000 ;  /* 0x10000000000b7882 */ /* 0x000fe20000000000 */
[----:B------:R-:W-:Y:S01]  /*4aa0*/  UMOV UR19, UR35 ;  /* 0x0000002300137c82 */ /* 0x000fe20008000000 */
[----:B------:R-:W-:Y:S01]  /*4ab0*/  IMAD.U32 R9, RZ, RZ, UR8 ;  /* 0x00000008ff097e24 */ /* 0x000fe2000f8e00ff */
[----:B------:R-:W-:Y:S01]  /*4ac0*/  UMOV UR20, UR36 ;  /* 0x0000002400147c82 */ /* 0x000fe20008000000 */
[----:B------:R-:W-:Y:S01]  /*4ad0*/  IMAD.U32 R8, RZ, RZ, UR9 ;  /* 0x00000009ff087e24 */ /* 0x000fe2000f8e00ff */
[----:B------:R-:W-:Y:S02]  /*4ae0*/  UPRMT UR8, UR37, 0x654, UR17 ;  /* 0x0000065425087896 */ /* 0x000fe40008000011 */
[----:B------:R-:W-:Y:S02]  /*4af0*/  @!P4 R2UR UR15, R9 ;  /* 0x00000000090fc2ca */ /* 0x000fe400000e0000 */
[----:B------:R-:W-:Y:S02]  /*4b00*/  @!P4 R2UR UR14, R8 ;  /* 0x00000000080ec2ca */ /* 0x000fe400000e0000 */
[----:B------:R-:W3:Y:S11]  /*4b10*/  LDC.64 R8, c[0x0][0xb10] ;  /* 0x0002c400ff087b82 */ /* 0x000ef60000000a00 */
[----:B------:R1:W-:Y:S01]  /*4b20*/  @!UP1 UTMALDG.3D [UR16], [UR14], desc[UR10] ;  /* 0x00000a100e0095b4 */ /* 0x0003e20008011000 */
[----:B------:R5:W-:Y:S01]  /*4b30*/  @!P4 SYNCS.ARRIVE.TRANS64.RED.A0TR RZ, [UR7+0xd0], R0 ;  /* 0x0000d000ffffc9a7 */ /* 0x000be20008300407 */
[C---:B---3--:R-:W-:Y:S01]  /*4b40*/  @!P1 IMAD.HI.U32 R8, R11.reuse, R8, RZ ;  /* 0x000000080b089227 */ /* 0x048fe200078e00ff */
[----:B--2---:R-:W-:Y:S02]  /*4b50*/  @!P1 ISETP.NE.AND P0, PT, R12, 0x1, PT ;  /* 0x000000010c00980c */ /* 0x004fe40003f05270 */
[----:B-1----:R-:W-:Y:S01]  /*4b60*/  @!P1 ISETP.NE.AND P2, PT, R2, 0x1, PT ;  /* 0x000000010200980c */ /* 0x002fe20003f45270 */
[----:B------:R-:W-:Y:S01]  /*4b70*/  SYNCS.ARRIVE.TRANS64.RED.A1T0 RZ, [UR8], RZ ;  /* 0x000000ffffff79a7 */ /* 0x000fe20008100408 */
[C---:B------:R-:W-:Y:S01]  /*4b80*/  @!P1 IMAD.HI.U32 R13, R10.reuse, R13, RZ ;  /* 0x0000000d0a0d9227 */ /* 0x040fe200078e00ff */
[----:B------:R-:W-:Y:S04]  /*4b90*/  @!P1 SHF.R.U32.HI R8, RZ, R9, R8 ;  /* 0x00000009ff089219 */ /* 0x000fe80000011608 */
[----:B------:R-:W-:Y:S01]  /*4ba0*/  @!P1 SEL R8, R11, R8, !P2 ;  /* 0x000000080b089207 */ /* 0x000fe20005000000 */
[----:B------:R-:W1:Y:S01]  /*4bb0*/  SYNCS.PHASECHK.TRANS64.TRYWAIT P5, [UR7+0xf8], R14 ;  /* 0x0000f80eff0075a7 */ /* 0x000e6200080a1107 */
[----:B-----5:R-:W2:Y:S02]  /*4bc0*/  @!P1 LDC R0, c[0x0][0xb20] ;  /* 0x0002c800ff009b82 */ /* 0x020ea40000000800 */
[----:B--2---:R-:W-:Y:S04]  /*4bd0*/  @!P1 SHF.R.U32.HI R0, RZ, R0, R13 ;  /* 0x00000000ff009219 */ /* 0x004fe8000001160d */
[----:B------:R-:W-:Y:S05]  /*4be0*/  @!P1 SEL R9, R10, R0, !P0 ;  /* 0x000000000a099207 */ /* 0x000fea0004000000 */
[----:B------:R-:W-:Y:S02]  /*4bf0*/  @!P1 IMAD.IADD R0, R9, 0x1, -R8 ;  /* 0x0000000109009824 */ /* 0x000fe400078e0a08 */
[----:B------:R-:W-:Y:S02]  /*4c00*/  @!P1 IMAD.IADD R8, R8, 0x1, -R9 ;  /* 0x0000000108089824 */ /* 0x000fe400078e0a09 */
[----:B------:R-:W-:Y:S02]  /*4c10*/  @!P1 IMAD R11, R0, R2, R11 ;  /* 0x00000002000b9224 */ /* 0x000fe400078e020b */
[----:B------:R-:W-:Y:S01]  /*4c20*/  @!P1 IMAD R10, R8, R12, R10 ;  /* 0x0000000c080a9224 */ /* 0x000fe200078e020a */
[----:B-1----:R-:W-:Y:S06]  /*4c30*/  @!P5 BRA `(.L_x_86) ;  /* 0x000000500048d947 */ /* 0x002fec0003800000 */
.L_x_192:
[----:B------:R-:W-:Y:S01]  /*4c40*/  @!P4 IADD3 R2, P0, PT, R30, 0x580, RZ ;  /* 0x000005801e02c810 */ /* 0x000fe20007f1e0ff */
[----:B------:R-:W-:Y:S01]  /*4c50*/  VOTEU.ALL UP1, P4 ;  /* 0x0000000000ff7886 */ /* 0x000fe20002020000 */
[----:B------:R-:W-:Y:S01]  /*4c60*/  UMOV UR18, 0x0 ;  /* 0x0000000000127882 */ /* 0x000fe20000000000 */
[----:B------:R-:W-:Y:S01]  /*4c70*/  UMOV UR19, 0x10000000 ;  /* 0x1000000000137882 */ /* 0x000fe20000000000 */
[----:B------:R-:W-:Y:S01]  /*4c80*/  @!P4 R2UR UR9, R2 ;  /* 0x000000000209c2ca */ /* 0x000fe200000e0000 */
[----:B-1----:R-:W-:Y:S01]  /*4c90*/  @!P4 IMAD.X R0, RZ, RZ, R31, P0 ;  /* 0x000000ffff00c224 */ /* 0x002fe200000e061f */
[----:B------:R-:W-:Y:S01]  /*4ca0*/  @!UP1 UIADD3 UR10, UPT, UPT, UR34, 0x60, URZ ;  /* 0x00000060220a9890 */ /* 0x000fe2000fffe0ff */
[----:B------:R-:W-:Y:S01]  /*4cb0*/  ISETP.NE.AND P0, PT, R28, 0x2, PT ;  /* 0x000000021c00780c */ /* 0x000fe20003f05270 */
[----:B------:R-:W-:Y:S01]  /*4cc0*/  UMOV UR11, UR35 ;  /* 0x00000023000b7c82 */ /* 0x000fe20008000000 */
[----:B------:R-:W-:Y:S01]  /*4cd0*/  UMOV UR12, UR36 ;  /* 0x00000024000c7c82 */ /* 0x000fe20008000000 */
[----:B------:R-:W-:Y:S01]  /*4ce0*/  @!P4 R2UR UR8, R0 ;  /* 0x000000000008c2ca */ /* 0x000fe200000e0000 */
[----:B------:R-:W-:Y:S01]  /*4cf0*/  IMAD.IADD R14, R10, 0x1, R86 ;  /* 0x000000010a0e7824 */ /* 0x000fe200078e0256 */
[----:B------:R-:W-:Y:S01]  /*4d00*/  @P3 R2UR UR36, R26 ;  /* 0x000000001a2432ca */ /* 0x000fe200000e0000 */
[----:B------:R-:W-:Y:S01]  /*4d10*/  IMAD.IADD R15, R11, 0x1, R87 ;  /* 0x000000010b0f7824 */ /* 0x000fe200078e0257 */
[----:B------:R-:W-:Y:S02]  /*4d20*/  SEL R0, RZ, 0x1, P0 ;  /* 0x00000001ff007807 */ /* 0x000fe40000000000 */
[----:B------:R-:W-:Y:S01]  /*4d30*/  LOP3.LUT R29, R29, 0x1, RZ, 0x3c, !PT ;  /* 0x000000011d1d7812 */ /* 0x000fe200078e3cff */
[----:B------:R-:W-:Y:S01]  /*4d40*/  IMAD.U32 R8, RZ, RZ, UR9 ;  /* 0x00000009ff087e24 */ /* 0x000fe2000f8e00ff */
[----:B------:R-:W-:Y:S01]  /*4d50*/  @!UP1 UIADD3 UR9, UPT, UPT, UR7, 0xd8, URZ ;  /* 0x000000d807099890 */ /* 0x000fe2000fffe0ff */
[----:B------:R-:W-:Y:S02]  /*4d60*/  LOP3.LUT R27, R27, R0, RZ, 0x3c, !PT ;  /* 0x000000001b1b7212 */ /* 0x000fe400078e3cff */
[----:B------:R-:W-:Y:S02]  /*4d70*/  SEL R28, R28, RZ, P0 ;  /* 0x000000ff1c1c7207 */ /* 0x000fe40000000000 */
[----:B------:R-:W-:Y:S01]  /*4d80*/  IMAD.U32 R9, RZ, RZ, UR8 ;  /* 0x00000008ff097e24 */ /* 0x000fe2000f8e00ff */
[----:B------:R-:W-:Y:S01]  /*4d90*/  @!P4 R2UR UR14, R8 ;  /* 0x00000000080ec2ca */ /* 0x000fe200000e0000 */
[----:B------:R-:W-:Y:S01]  /*4da0*/  @!UP1 UIADD3 UR8, UPT, UPT, UR7, 0x6200, URZ ;  /* 0x0000620007089890 */ /* 0x000fe2000fffe0ff */
[----:B------:R-:W-:Y:S02]  /*4db0*/  VOTEU.ALL UP1, P4 ;  /* 0x0000000000ff7886 */ /* 0x000fe40002020000 */
[----:B------:R-:W-:Y:S11]  /*4dc0*/  @!P4 R2UR UR15, R9 ;  /* 0x00000000090fc2ca */ /* 0x000ff600000e0000 */
[----:B------:R-:W-:Y:S02]  /*4dd0*/  @!UPT UIADD3 URZ, UPT, UPT, URZ, URZ, URZ ;  /* 0x000000fffffff290 */ /* 0x000fe4000fffe0ff */
[----:B------:R2:W-:Y:S01]  /*4de0*/  @!UP1 UTMALDG.3D [UR8], [UR14], desc[UR18] ;  /* 0x000012080e0095b4 */ /* 0x0005e20008011000 */
[----:B------:R2:W-:Y:S01]  /*4df0*/  @!P4 SYNCS.ARRIVE.TRANS64.RED.A0TR RZ, [UR7+0xd8], R25 ;  /* 0x0000d819ffffc9a7 */ /* 0x0005e20008300407 */
[----:B------:R-:W-:Y:S01]  /*4e00*/  UPLOP3.LUT UP1, UPT, UPT, UPT, UPT, 0x80, 0x8 ;  /* 0x000000000008789c */ /* 0x000fe20003f2f070 */
[----:B------:R-:W-:Y:S01]  /*4e10*/  SYNCS.ARRIVE.TRANS64.RED.A1T0 RZ, [UR13], RZ ;  /* 0x000000ffffff79a7 */ /* 0x000fe2000810040d */
[----:B------:R-:W-:Y:S09]  /*4e20*/  @P3 BRA `(.L_x_87) ;  /* 0xfffffff000a03947 */ /* 0x000ff2000383ffff */
[----:B------:R-:W-:-:S04]  /*4e30*/  SHF.L.U32 R2, R29, 0x1f, RZ ;  /* 0x0000001f1d027819 */ /* 0x000fc800000006ff */
[----:B------:R-:W1:Y:S02]  /*4e40*/  SYNCS.PHASECHK.TRANS64.TRYWAIT P0, [UR7+0xe0], R2 ;  /* 0x0000e002ff0075a7 */ /* 0x000e640008001107 */
[----:B-1----:R-:W-:Y:S05]  /*4e50*/  @!P0 BRA `(.L_x_88) ;  /* 0x0000004c00d88947 */ /* 0x002fea0003800000 */
.L_x_194:
[----:B------:R-:W3:Y:S02]  /*4e60*/  SYNCS.PHASECHK.TRANS64.TRYWAIT P0, [UR7+0xe8], R2 ;  /* 0x0000e802ff0075a7 */ /* 0x000ee40008001107 */
[----:B---3--:R-:W-:Y:S05]  /*4e70*/  @!P0 BRA `(.L_x_89) ;  /* 0x0000004c00e88947 */ /* 0x008fea0003800000 */
.L_x_196:
[----:B------:R-:W3:Y:S02]  /*4e80*/  SYNCS.PHASECHK.TRANS64.TRYWAIT P0, [UR7+0xf0], R2 ;  /* 0x0000f002ff0075a7 */ /* 0x000ee40008001107 */
[----:B---3--:R-:W-:Y:S05]  /*4e90*/  @!P0 BRA `(.L_x_90) ;  /* 0x0000004c00f88947 */ /* 0x008fea0003800000 */
.L_x_198:
[----:B-1----:R-:W-:-:S07]  /*4ea0*/  MOV R0, UR7 ;  /* 0x0000000700007c02 */ /* 0x002fce0008000f00 */
.L_x_91:
[----:B-1----:R-:W-:-:S04]  /*4eb0*/  SHF.L.U32 R2, R29, 0x1f, RZ ;  /* 0x0000001f1d027819 */ /* 0x002fc800000006ff */
[----:B------:R1:W3:Y:S03]  /*4ec0*/  SYNCS.PHASECHK.TRANS64.TRYWAIT P0, [R0+URZ+0xf8], R2 ;  /* 0x0000f802000075a7 */ /* 0x0002e600080011ff */
[----:B---3--:R-:W-:Y:S05]  /*4ed0*/  @!P0 NANOSLEEP.SYNCS 0x989680 ;  /* 0x009896800000895d */ /* 0x008fea0003900000 */
[----:B------:R-:W3:Y:S02]  /*4ee0*/  @!P0 SYNCS.PHASECHK.TRANS64 P0, [R0+URZ+0xf8], R2 ;  /* 0x0000f802000085a7 */ /* 0x000ee400080010ff */
[----:B--23--:R-:W-:Y:S05]  /*4ef0*/  @P0 EXIT ;  /* 0x000000000000094d */ /* 0x00cfea0003800000 */
[----:B------:R-:W-:Y:S05]  /*4f00*/  BRA `(.L_x_91) ;  /* 0xfffffffc00e87947 */ /* 0x000fea000383ffff */
.L_x_76:
[----:B------:R-:W-:-:S06]  /*4f10*/  UISETP.GE.AND UP1, UPT, UR8, 0x4, UPT ;  /* 0x000000040800788c */ /* 0x000fcc000bf26270 */
[----:B------:R-:W-:-:S13]  /*4f20*/  PLOP3.LUT P0, PT, PT, PT, UP1, 0x80, 0x8 ;  /* 0x000000000008781c */ /* 0x000fda0003f0f018 */
[----:B------:R-:W-:Y:S05]  /*4f30*/  @!P0 EXIT ;  /* 0x000000000000894d */ /* 0x000fea0003800000 */
[----:B------:R-:W-:Y:S01]  /*4f40*/  BAR.SYNC.DEFER_BLOCKING 0x6, 0xa0 ;  /* 0x0182800000007b1d */ /* 0x000fe20000010000 */
[C---:B------:R-:W-:Y:S01]  /*4f50*/  IMAD.SHL.U32 R2, R101.reuse, 0x20, RZ ;  /* 0x0000002065027824 */ /* 0x040fe200078e00ff */
[C---:B------:R-:W-:Y:S01]  /*4f60*/  SHF.L.U32 R46, R101.reuse, 0x10, RZ ;  /* 0x00000010652e7819 */ /* 0x040fe200000006ff */
[C---:B------:R-:W-:Y:S01]  /*4f70*/  IMAD.SHL.U32 R100, R101.reuse, 0x4, RZ ;  /* 0x0000000465647824 */ /* 0x040fe200078e00ff */
[C---:B------:R-:W-:Y:S01]  /*4f80*/  LOP3.LUT R102, R101.reuse, 0x60, RZ, 0xc0, !PT ;  /* 0x0000006065667812 */ /* 0x040fe200078ec0ff */
[----:B------:R-:W-:Y:S01]  /*4f90*/  HFMA2 R97, -RZ, RZ, 0, 5.9604644775390625e-08 ;  /* 0x00000001ff617431 */ /* 0x000fe200000001ff */
[----:B------:R-:W-:Y:S02]  /*4fa0*/  UMOV UR48, 0x400 ;  /* 0x0000040000307882 */ /* 0x000fe40000000000 */
[----:B------:R-:W1:Y:S01]  /*4fb0*/  LDC R91, c[0x0][0x370] ;  /* 0x0000dc00ff5b7b82 */ /* 0x000e620000000800 */
[----:B------:R-:W-:Y:S01]  /*4fc0*/  ULEA UR48, UR37, UR48, 0x18 ;  /* 0x0000003025307291 */ /* 0x000fe2000f8ec0ff */
[----:B------:R-:W-:Y:S01]  /*4fd0*/  LOP3.LUT R3, R2, 0xc0, RZ, 0xc0, !PT ;  /* 0x000000c002037812 */ /* 0x000fe200078ec0ff */
[----:B------:R-:W-:Y:S01]  /*4fe0*/  HFMA2 R95, -RZ, RZ, 0, 0 ;  /* 0x00000000ff5f7431 */ /* 0x000fe200000001ff */
[----:B------:R-:W-:Y:S01]  /*4ff0*/  LOP3.LUT R99, R101, 0x2, RZ, 0xc0, !PT ;  /* 0x0000000265637812 */ /* 0x000fe200078ec0ff */
[----:B------:R-:W-:Y:S01]  /*5000*/  UIADD3 UR4, UPT, UPT, UR48, 0x200, URZ ;  /* 0x0000020030047890 */ /* 0x000fe2000fffe0ff */
[----:B------:R-:W-:Y:S01]  /*5010*/  LOP3.LUT R100, R3, 0x18, R100, 0xf8, !PT ;  /* 0x0000001803647812 */ /* 0x000fe200078ef864 */
[----:B------:R-:W-:Y:S01]  /*5020*/  IMAD.MOV.U32 R45, RZ, RZ, RZ ;  /* 0x000000ffff2d7224 */ /* 0x000fe200078e00ff */
[----:B------:R-:W2:Y:S01]  /*5030*/  LDC R42, c[0x0][0xb0c] ;  /* 0x0002c300ff2a7b82 */ /* 0x000ea20000000800 */
[----:B------:R-:W-:Y:S01]  /*5040*/  LOP3.LUT R46, R46, 0x600000, RZ, 0xc0, !PT ;  /* 0x006000002e2e7812 */ /* 0x000fe200078ec0ff */
[----:B------:R-:W-:Y:S01]  /*5050*/  IMAD.MOV.U32 R105, RZ, RZ, RZ ;  /* 0x000000ffff697224 */ /* 0x000fe200078e00ff */
[----:B------:R-:W-:Y:S01]  /*5060*/  LOP3.LUT R100, R100, 0xf20, R2, 0xf8, !PT ;  /* 0x00000f2064647812 */ /* 0x000fe200078ef802 */
[----:B------:R-:W-:Y:S01]  /*5070*/  IMAD.U32 R93, RZ, RZ, UR4 ;  /* 0x00000004ff5d7e24 */ /* 0x000fe2000f8e00ff */
[----:B------:R-:W-:Y:S01]  /*5080*/  LOP3.LUT R101, R101, 0x4, RZ, 0xc0, !PT ;  /* 0x0000000465657812 */ /* 0x000fe200078ec0ff */
[----:B------:R-:W4:Y:S01]  /*5090*/  LDCU.64 UR52, c[0x0][0x348] ;  /* 0x00006900ff3477ac */ /* 0x000f220008000a00 */
[----:B------:R-:W-:Y:S01]  /*50a0*/  MOV R96, RZ ;  /* 0x000000ff00607202 */ /* 0x000fe20000000f00 */
[----:B------:R-:W1:Y:S01]  /*50b0*/  LDC R89, c[0x0][0xb20] ;  /* 0x0002c800ff597b82 */ /* 0x000e620000000800 */
[----:B------:R-:W3:Y:S01]  /*50c0*/  LDS R0, [UR48+0x1c0] ;  /* 0x0001c030ff007984 */ /* 0x000ee20008000800 */
[----:B------:R-:W-:Y:S01]  /*50d0*/  IMAD R100, R100, 0x2, R93 ;  /* 0x0000000264647824 */ /* 0x000fe200078e025d */
[----:B------:R-:W1:Y:S03]  /*50e0*/  LDCU.64 UR38, c[0x0][0x888] ;  /* 0x00011100ff2677ac */ /* 0x000e660008000a00 */
[--C-:B------:R-:W-:Y:S01]  /*50f0*/  IMAD R99, R99, -0x10, R100.reuse ;  /* 0xfffffff063637824 */ /* 0x100fe200078e0264 */
[----:B------:R-:W1:Y:S01]  /*5100*/  LDCU.64 UR44, c[0x0][0x890] ;  /* 0x00011200ff2c77ac */ /* 0x000e620008000a00 */
[----:B------:R-:W1:Y:S01]  /*5110*/  LDC R41, c[0x0][0xb30] ;  /* 0x0002cc00ff297b82 */ /* 0x000e620000000800 */
[----:B------:R-:W-:Y:S01]  /*5120*/  IMAD R98, R101, -0x10, R100 ;  /* 0xfffffff065627824 */ /* 0x000fe200078e0264 */
[----:B------:R-:W-:Y:S01]  /*5130*/  UMOV UR49, URZ ;  /* 0x000000ff00317c82 */ /* 0x000fe20008000000 */
[----:B------:R-:W-:-:S05]  /*5140*/  UMOV UR51, URZ ;  /* 0x000000ff00337c82 */ /* 0x000fca0008000000 */
[----:B------:R-:W1:Y:S08]  /*5150*/  LDC.64 R84, c[0x0][0xb10] ;  /* 0x0002c400ff547b82 */ /* 0x000e700000000a00 */
[----:B------:R-:W1:Y:S08]  /*5160*/  LDC.64 R38, c[0x0][0xb18] ;  /* 0x0002c600ff267b82 */ /* 0x000e700000000a00 */
[----:B------:R-:W1:Y:S08]  /*5170*/  LDC.64 R36, c[0x0][0xb28] ;  /* 0x0002ca00ff247b82 */ /* 0x000e700000000a00 */
[----:B------:R-:W1:Y:S01]  /*5180*/  LDC.64 R82, c[0x0][0x8b0] ;  /* 0x00022c00ff527b82 */ /* 0x000e620000000a00 */
[----:B---3--:R-:W-:-:S07]  /*5190*/  IMAD.IADD R46, R0, 0x1, R46 ;  /* 0x00000001002e7824 */ /* 0x008fce00078e022e */
[----:B------:R-:W3:Y:S08]  /*51a0*/  LDC.64 R80, c[0x0][0x8a8] ;  /* 0x00022a00ff507b82 */ /* 0x000ef00000000a00 */
[----:B--2-4-:R-:W1:Y:S02]  /*51b0*/  LDC R90, c[0x0][0x374] ;  /* 0x0000dd00ff5a7b82 */ /* 0x014e640000000800 */
.L_x_135:
[----:B------:R-:W-:Y:S02]  /*51c0*/  LEA R0, R105, UR48, 0x3 ;  /* 0x0000003069007c11 */ /* 0x000fe4000f8e18ff */
[----:B------:R-:W-:Y:S02]  /*51d0*/  SHF.L.U32 R2, R95, 0x1f, RZ ;  /* 0x0000001f5f027819 */ /* 0x000fe400000006ff */
[----:B-1----:R-:W-:Y:S02]  /*51e0*/  LEA R16, R105, UR48, 0x4 ;  /* 0x0000003069107c11 */ /* 0x002fe4000f8e20ff */
[----:B------:R-:W2:Y:S02]  /*51f0*/  SYNCS.PHASECHK.TRANS64.TRYWAIT P0, [R0+URZ+0x110], R2 ;  /* 0x00011002000075a7 */ /* 0x000ea400080011ff */
[----:B--23--:R-:W-:Y:S05]  /*5200*/  @!P0 BRA `(.L_x_92) ;  /* 0x0000004c00348947 */ /* 0x00cfea0003800000 */
.L_x_199:
[----:B------:R-:W4:Y:S01]  /*5210*/  LDC.64 R10, c[0x0][0xb10] ;  /* 0x0002c400ff0a7b82 */ /* 0x000f220000000a00 */
[----:B------:R-:W3:Y:S01]  /*5220*/  LDS.128 R16, [R16+0x1a0] ;  /* 0x0001a00010107984 */ /* 0x000ee20000000c00 */
[----:B-1----:R-:W-:Y:S01]  /*5230*/  ISETP.NE.AND P1, PT, R41, 0x1, PT ;  /* 0x000000012900780c */ /* 0x002fe20003f25270 */
[----:B--2---:R-:W-:Y:S01]  /*5240*/  VIADD R0, R0, 0x120 ;  /* 0x0000012000007836 */ /* 0x004fe20000000000 */
[----:B------:R-:W-:Y:S04]  /*5250*/  ISETP.GE.AND P0, PT, R40, 0x1, PT ;  /* 0x000000012800780c */ /* 0x000fe80003f06270 */
[----:B------:R-:W1:Y:S01]  /*5260*/  LDC.64 R8, c[0x0][0xb18] ;  /* 0x0002c600ff087b82 */ /* 0x000e620000000a00 */
[----:B------:R-:W-:Y:S01]  /*5270*/  PRMT R0, RZ, 0x654, R0 ;  /* 0x00000654ff007816 */ /* 0x000fe20000000000 */
[----:B------:R-:W-:Y:S01]  /*5280*/  @!PT LDS RZ, [RZ] ;  /* 0x00000000fffff984 */ /* 0x000fe20000000800 */
[----:B------:R-:W-:Y:S01]  /*5290*/  @!PT LDS RZ, [RZ] ;  /* 0x00000000fffff984 */ /* 0x000fe20000000800 */
[----:B------:R-:W-:Y:S01]  /*52a0*/  @!PT LDS RZ, [RZ] ;  /* 0x00000000fffff984 */ /* 0x000fe20000000800 */
[----:B------:R-:W-:Y:S01]  /*52b0*/  @!PT LDS RZ, [RZ] ;  /* 0x00000000fffff984 */ /* 0x000fe20000000800 */
[----:B------:R2:W-:Y:S06]  /*52c0*/  MEMBAR.ALL.CTA ;  /* 0x0000000000007992 */ /* 0x0005ec0000008000 */
[----:B--2---:R-:W2:Y:S01]  /*52d0*/  FENCE.VIEW.ASYNC.S ;  /* 0x00000000000073c6 */ /* 0x004ea20000000000 */
[----:B------:R-:W1:Y:S08]  /*52e0*/  @!P1 LDC R12, c[0x0][0xb20] ;  /* 0x0002c800ff0c9b82 */ /* 0x000e700000000800 */
[----:B------:R-:W1:Y:S01]  /*52f0*/  @!P1 LDC R7, c[0x0][0xb0c] ;  /* 0x0002c300ff079b82 */ /* 0x000e620000000800 */
[----:B--2---:R2:W-:Y:S01]  /*5300*/  SYNCS.ARRIVE.TRANS64.RED.A1T0 RZ, [R0+URZ], RZ ;  /* 0x000000ff00ff79a7 */ /* 0x0045e200081004ff */
[----:B---3--:R-:W-:Y:S04]  /*5310*/  LOP3.LUT P4, RZ, R18, 0x1, RZ, 0xc0, !PT ;  /* 0x0000000112ff7812 */ /* 0x008fe8000788c0ff */
[----:B------:R-:W-:Y:S09]  /*5320*/  P2R R103, PR, RZ, 0x10 ;  /* 0x00000010ff677803 */ /* 0x000ff20000000000 */
[----:B------:R-:W-:Y:S02]  /*5330*/  @P4 MOV R44, R16 ;  /* 0x00000010002c4202 */ /* 0x000fe40000000f00 */
[----:B------:R-:W-:Y:S01]  /*5340*/  @P4 LOP3.LUT R43, R17, 0xffff, RZ, 0xc0, !PT ;  /* 0x0000ffff112b4812 */ /* 0x000fe200078ec0ff */
[----:B--2-4-:R-:W-:Y:S06]  /*5350*/  @!P0 BRA `(.L_x_93) ;  /* 0x0000000000a48947 */ /* 0x014fec0003800000 */
[----:B------:R-:W-:Y:S01]  /*5360*/  IMAD.HI.U32 R0, R90, R39, RZ ;  /* 0x000000275a007227 */ /* 0x000fe200078e00ff */
[----:B------:R-:W-:Y:S02]  /*5370*/  ISETP.NE.AND P0, PT, R38, 0x1, PT ;  /* 0x000000012600780c */ /* 0x000fe40003f05270 */
[----:B------:R-:W-:Y:S01]  /*5380*/  ISETP.NE.AND P2, PT, R40, 0x1, PT ;  /* 0x000000012800780c */ /* 0x000fe20003f45270 */
[----:B------:R-:W-:Y:S01]  /*5390*/  IMAD.HI.U32 R4, R91, R84, RZ ;  /* 0x000000545b047227 */ /* 0x000fe200078e00ff */
[----:B------:R-:W-:Y:S02]  /*53a0*/  SHF.R.U32.HI R0, RZ, R89, R0 ;  /* 0x00000059ff007219 */ /* 0x000fe40000011600 */
[----:B------:R-:W-:Y:S01]  /*53b0*/  ISETP.NE.AND P3, PT, R42, 0x1, PT ;  /* 0x000000012a00780c */ /* 0x000fe20003f65270 */
[----:B------:R-:W-:Y:S01]  /*53c0*/  IMAD.HI.U32 R6, R43, R39, RZ ;  /* 0x000000272b067227 */ /* 0x000fe200078e00ff */
[-C--:B------:R-:W-:Y:S02]  /*53d0*/  SHF.R.U32.HI R4, RZ, R85.reuse, R4 ;  /* 0x00000055ff047219 */ /* 0x080fe40000011604 */
[----:B------:R-:W-:Y:S01]  /*53e0*/  SEL R0, R90, R0, !P0 ;  /* 0x000000005a007207 */ /* 0x000fe20004000000 */
[----:B------:R-:W-:Y:S01]  /*53f0*/  IMAD.HI.U32 R5, R44, R84, RZ ;  /* 0x000000542c057227 */ /* 0x000fe200078e00ff */
[----:B------:R-:W-:Y:S03]  /*5400*/  SEL R4, R91, R4, !P3 ;  /* 0x000000045b047207 */ /* 0x000fe60005800000 */
[-C--:B------:R-:W-:Y:S01]  /*5410*/  IMAD.HI.U32 R3, R0, R36.reuse, RZ ;  /* 0x0000002400037227 */ /* 0x080fe200078e00ff */
[----:B------:R-:W-:Y:S03]  /*5420*/  SHF.R.U32.HI R5, RZ, R85, R5 ;  /* 0x00000055ff057219 */ /* 0x000fe60000011605 */
[----:B------:R-:W-:Y:S01]  /*5430*/  IMAD.HI.U32 R2, R4, R36, RZ ;  /* 0x0000002404027227 */ /* 0x000fe200078e00ff */
[----:B------:R-:W-:Y:S02]  /*5440*/  @P2 SHF.R.U32.HI R0, RZ, R37, R3 ;  /* 0x00000025ff002219 */ /* 0x000fe40000011603 */
[----:B------:R-:W-:Y:S02]  /*5450*/  SHF.R.U32.HI R3, RZ, R89, R6 ;  /* 0x00000059ff037219 */ /* 0x000fe40000011606 */
[----:B------:R-:W-:Y:S01]  /*5460*/  @P2 SHF.R.U32.HI R4, RZ, R37, R2 ;  /* 0x00000025ff042219 */ /* 0x000fe20000011602 */
[----:B------:R-:W-:Y:S01]  /*5470*/  IMAD R0, R40, R0, RZ ;  /* 0x0000000028007224 */ /* 0x000fe200078e02ff */
[----:B------:R-:W-:Y:S02]  /*5480*/  SEL R3, R43, R3, !P0 ;  /* 0x000000032b037207 */ /* 0x000fe40004000000 */
[----:B------:R-:W-:Y:S01]  /*5490*/  SEL R2, R44, R5, !P3 ;  /* 0x000000052c027207 */ /* 0x000fe20005800000 */
[----:B------:R-:W-:Y:S01]  /*54a0*/  IMAD R5, R40, R4, RZ ;  /* 0x0000000428057224 */ /* 0x000fe200078e02ff */
[C---:B------:R-:W-:Y:S01]  /*54b0*/  ISETP.GE.AND P0, PT, R3.reuse, R0, PT ;  /* 0x000000000300720c */ /* 0x040fe20003f06270 */
[C---:B------:R-:W-:Y:S03]  /*54c0*/  IMAD.HI.U32 R0, R3.reuse, R36, RZ ;  /* 0x0000002403007227 */ /* 0x040fe600078e00ff */
[C---:B------:R-:W-:Y:S02]  /*54d0*/  ISETP.GE.OR P0, PT, R2.reuse, R5, P0 ;  /* 0x000000050200720c */ /* 0x040fe40000706670 */
[----:B------:R-:W-:Y:S04]  /*54e0*/  SHF.R.U32.HI R0, RZ, R37, R0 ;  /* 0x00000025ff007219 */ /* 0x000fe80000011600 */
[C---:B------:R-:W-:Y:S05]  /*54f0*/  SEL R6, R3.reuse, R0, !P2 ;  /* 0x0000000003067207 */ /* 0x040fea0005000000 */
        /* <DEDUP_REMOVED lines=14> */
[----:B------:R-:W-:Y:S07]  /*55e0*/  IMAD R43, R3, R38, R43 ;  /* 0x00000026032b7224 */ /* 0x000fee00078e022b */
.L_x_93:
[----:B-1----:R-:W-:Y:S01]  /*55f0*/  @!P1 ISETP.NE.AND P0, PT, R8, 0x1, PT ;  /* 0x000000010800980c */ /* 0x002fe20003f05270 */
[----:B------:R-:W-:Y:S01]  /*5600*/  @!P1 IMAD.HI.U32 R2, R43, R9, RZ ;  /* 0x000000092b029227 */ /* 0x000fe200078e00ff */
[----:B------:R-:W-:Y:S01]  /*5610*/  R2UR UR42, R15 ;  /* 0x000000000f2a72ca */ /* 0x000fe200000e0000 */
[----:B------:R-:W-:Y:S01]  /*5620*/  BSSY.RECONVERGENT B6, `(.L_x_94) ;  /* 0x0000031000067945 */ /* 0x000fe20003800200 */
[----:B------:R-:W-:Y:S01]  /*5630*/  R2UR UR41, R14 ;  /* 0x000000000e2972ca */ /* 0x000fe200000e0000 */
[C---:B------:R-:W-:Y:S01]  /*5640*/  @!P1 IMAD.HI.U32 R0, R44.reuse, R10, RZ ;  /* 0x0000000a2c009227 */ /* 0x040fe200078e00ff */
[----:B------:R-:W-:Y:S02]  /*5650*/  @!P1 SHF.R.U32.HI R2, RZ, R12, R2 ;  /* 0x0000000cff029219 */ /* 0x000fe40000011602 */
[----:B------:R-:W-:Y:S01]  /*5660*/  @!P1 ISETP.NE.AND P2, PT, R7, 0x1, PT ;  /* 0x000000010700980c */ /* 0x000fe20003f45270 */
[----:B------:R-:W-:Y:S01]  /*5670*/  VIADD R105, R105, 0x1 ;  /* 0x0000000169697836 */ /* 0x000fe20000000000 */
[----:B------:R-:W-:Y:S02]  /*5680*/  @!P1 SEL R2, R43, R2, !P0 ;  /* 0x000000022b029207 */ /* 0x000fe40004000000 */
[----:B------:R-:W-:Y:S02]  /*5690*/  @!P1 SHF.R.U32.HI R0, RZ, R11, R0 ;  /* 0x0000000bff009219 */ /* 0x000fe40000011600 */
[----:B------:R-:W-:Y:S01]  /*56a0*/  LOP3.LUT P0, RZ, R93, 0x1b0, RZ, 0xc0, !PT ;  /* 0x000001b05dff7812 */ /* 0x000fe2000780c0ff */
[----:B------:R-:W-:Y:S01]  /*56b0*/  USHF.L.U32 UR42, UR42, 0x7, URZ ;  /* 0x000000072a2a7899 */ /* 0x000fe200080006ff */
[----:B------:R-:W-:Y:S01]  /*56c0*/  @!P1 SEL R3, R44, R0, !P2 ;  /* 0x000000002c039207 */ /* 0x000fe20005000000 */
[----:B------:R-:W-:Y:S01]  /*56d0*/  USHF.L.U32 UR41, UR41, 0x7, URZ ;  /* 0x0000000729297899 */ /* 0x000fe200080006ff */
[----:B------:R-:W-:Y:S03]  /*56e0*/  @P4 SHF.R.U32.HI R94, RZ, 0x10, R17 ;  /* 0x00000010ff5e4819 */ /* 0x000fe60000011611 */
[----:B------:R-:W-:Y:S02]  /*56f0*/  @!P1 IMAD.IADD R0, R2, 0x1, -R3 ;  /* 0x0000000102009824 */ /* 0x000fe400078e0a03 */
[----:B------:R-:W-:Y:S02]  /*5700*/  @!P1 IMAD.IADD R2, R3, 0x1, -R2 ;  /* 0x0000000103029824 */ /* 0x000fe400078e0a02 */
[----:B------:R-:W-:Y:S02]  /*5710*/  @!P1 IMAD R44, R0, R7, R44 ;  /* 0x00000007002c9224 */ /* 0x000fe400078e022c */
[----:B------:R-:W-:Y:S01]  /*5720*/  @!P1 IMAD R43, R2, R8, R43 ;  /* 0x00000008022b9224 */ /* 0x000fe200078e022b */
[----:B------:R-:W-:Y:S06]  /*5730*/  @!P0 BRA `(.L_x_95) ;  /* 0x00000000007c8947 */ /* 0x000fec0003800000 */
[----:B------:R-:W1:Y:S01]  /*5740*/  LDCU.64 UR8, c[0x4][0x80] ;  /* 0x01001000ff0877ac */ /* 0x000e620008000a00 */
[----:B------:R-:W-:Y:S01]  /*5750*/  MOV R2, 0x0 ;  /* 0x0000000000027802 */ /* 0x000fe20000000f00 */
[----:B------:R-:W-:Y:S02]  /*5760*/  HFMA2 R12, -RZ, RZ, 0, 5.9604644775390625e-08 ;  /* 0x00000001ff0c7431 */ /* 0x000fe400000001ff */
[----:B------:R-:W-:Y:S01]  /*5770*/  IMAD.MOV.U32 R8, RZ, RZ, 0x70 ;  /* 0x00000070ff087424 */ /* 0x000fe200078e00ff */
[----:B------:R2:W3:Y:S01]  /*5780*/  LDC.64 R14, c[0x4][R2] ;  /* 0x01000000020e7b82 */ /* 0x0004e20000000a00 */
[----:B------:R-:W4:Y:S01]  /*5790*/  LDCU.64 UR6, c[0x4][0x88] ;  /* 0x01001100ff0677ac */ /* 0x000f220008000a00 */
[----:B------:R-:W-:Y:S01]  /*57a0*/  IMAD.MOV.U32 R13, RZ, RZ, RZ ;  /* 0x000000ffff0d7224 */ /* 0x000fe200078e00ff */
[----:B------:R-:W2:Y:S01]  /*57b0*/  LDCU.64 UR4, c[0x4][0x8] ;  /* 0x01000100ff0477ac */ /* 0x000ea20008000a00 */
[----:B-1----:R-:W-:Y:S01]  /*57c0*/  MOV R5, UR9 ;  /* 0x0000000900057c02 */ /* 0x002fe20008000f00 */
[----:B------:R-:W-:Y:S01]  /*57d0*/  IMAD.U32 R4, RZ, RZ, UR8 ;  /* 0x00000008ff047e24 */ /* 0x000fe2000f8e00ff */
[----:B----4-:R-:W-:Y:S01]  /*57e0*/  MOV R7, UR7 ;  /* 0x0000000700077c02 */ /* 0x010fe20008000f00 */
[----:B------:R-:W-:Y:S01]  /*57f0*/  IMAD.U32 R6, RZ, RZ, UR6 ;  /* 0x00000006ff067e24 */ /* 0x000fe2000f8e00ff */
[----:B--2---:R-:W-:Y:S01]  /*5800*/  MOV R11, UR5 ;  /* 0x00000005000b7c02 */ /* 0x004fe20008000f00 */
[----:B------:R-:W-:Y:S02]  /*5810*/  IMAD.U32 R10, RZ, RZ, UR4 ;  /* 0x00000004ff0a7e24 */ /* 0x000fe4000f8e00ff */
[----:B------:R-:W-:Y:S07]  /*5820*/  LEPC R20, `(.L_x_96) ;  /* 0x000000001014794e */ /* 0x000fee0000000000 */
[----:B---3-5:R-:W-:Y:S05]  /*5830*/  CALL.ABS.NOINC R14 ;  /* 0x000000000e007343 */ /* 0x028fea0003c00000 */
.L_x_96:
[----:B------:R-:W1:Y:S01]  /*5840*/  LDCU.64 UR8, c[0x4][0x80] ;  /* 0x01001000ff0877ac */ /* 0x000e620008000a00 */
[----:B------:R-:W2:Y:S01]  /*5850*/  LDC.64 R2, c[0x4][R2] ;  /* 0x0100000002027b82 */ /* 0x000ea20000000a00 */
[----:B------:R-:W-:Y:S02]  /*5860*/  HFMA2 R12, -RZ, RZ, 0, 5.9604644775390625e-08 ;  /* 0x00000001ff0c7431 */ /* 0x000fe400000001ff */
[----:B------:R-:W-:Y:S02]  /*5870*/  IMAD.MOV.U32 R8, RZ, RZ, 0x70 ;  /* 0x00000070ff087424 */ /* 0x000fe400078e00ff */
[----:B------:R-:W-:Y:S01]  /*5880*/  IMAD.MOV.U32 R13, RZ, RZ, RZ ;  /* 0x000000ffff0d7224 */ /* 0x000fe200078e00ff */
[----:B------:R-:W3:Y:S01]  /*5890*/  LDCU.64 UR6, c[0x4][0x88] ;  /* 0x01001100ff0677ac */ /* 0x000ee20008000a00 */
[----:B------:R-:W4:Y:S01]  /*58a0*/  LDCU.64 UR4, c[0x4][0x8] ;  /* 0x01000100ff0477ac */ /* 0x000f220008000a00 */
[----:B-1----:R-:W-:Y:S02]  /*58b0*/  MOV R4, UR8 ;  /* 0x0000000800047c02 */ /* 0x002fe40008000f00 */
[----:B------:R-:W-:Y:S02]  /*58c0*/  MOV R5, UR9 ;  /* 0x0000000900057c02 */ /* 0x000fe40008000f00 */
[----:B---3--:R-:W-:Y:S01]  /*58d0*/  MOV R7, UR7 ;  /* 0x0000000700077c02 */ /* 0x008fe20008000f00 */
[----:B------:R-:W-:Y:S01]  /*58e0*/  IMAD.U32 R6, RZ, RZ, UR6 ;  /* 0x00000006ff067e24 */ /* 0x000fe2000f8e00ff */
[----:B----4-:R-:W-:Y:S01]  /*58f0*/  MOV R11, UR5 ;  /* 0x00000005000b7c02 */ /* 0x010fe20008000f00 */
[----:B------:R-:W-:Y:S02]  /*5900*/  IMAD.U32 R10, RZ, RZ, UR4 ;  /* 0x00000004ff0a7e24 */ /* 0x000fe4000f8e00ff */
[----:B------:R-:W-:Y:S07]  /*5910*/  LEPC R20, `(.L_x_95) ;  /* 0x000000001014794e */ /* 0x000fee0000000000 */
[----:B--2---:R-:W-:Y:S05]  /*5920*/  CALL.ABS.NOINC R2 ;  /* 0x0000000002007343 */ /* 0x004fea0003c00000 */
.L_x_95:
[----:B------:R-:W-:Y:S05]  /*5930*/  BSYNC.RECONVERGENT B6 ;  /* 0x0000000000067941 */ /* 0x000fea0003800200 */
.L_x_94:
[----:B------:R-:W-:Y:S01]  /*5940*/  ISETP.NE.U32.AND P4, PT, R82, RZ, PT ;  /* 0x000000ff5200720c */ /* 0x000fe20003f85070 */
[----:B------:R-:W-:Y:S01]  /*5950*/  UISETP.NE.AND UP2, UPT, UR50, URZ, UPT ;  /* 0x000000ff3200728c */ /* 0x000fe2000bf45270 */
[----:B------:R-:W-:Y:S01]  /*5960*/  ISETP.NE.U32.AND P2, PT, RZ, UR38, PT ;  /* 0x00000026ff007c0c */ /* 0x000fe2000bf45070 */
[----:B------:R-:W-:Y:S01]  /*5970*/  UISETP.NE.U32.AND UP1, UPT, UR44, URZ, UPT ;  /* 0x000000ff2c00728c */ /* 0x000fe2000bf25070 */
[----:B------:R-:W-:Y:S01]  /*5980*/  ISETP.NE.AND.EX P4, PT, R83, RZ, PT, P4 ;  /* 0x000000ff5300720c */ /* 0x000fe20003f85340 */
[----:B------:R-:W-:Y:S01]  /*5990*/  UPLOP3.LUT UP0, UPT, UPT, UPT, UPT, 0x40, 0x4 ;  /* 0x000000000004789c */ /* 0x000fe20003f0e870 */
[----:B------:R-:W-:Y:S01]  /*59a0*/  ISETP.NE.AND.EX P2, PT, RZ, UR39, PT, P2 ;  /* 0x00000027ff007c0c */ /* 0x000fe2000bf45320 */
[----:B------:R-:W-:Y:S01]  /*59b0*/  UISETP.NE.AND.EX UP1, UPT, UR45, URZ, UPT, UP1 ;  /* 0x000000ff2d00728c */ /* 0x000fe2000bf25310 */
[----:B------:R-:W-:Y:S04]  /*59c0*/  PLOP3.LUT P1, PT, PT, PT, UP2, 0x80, 0x8 ;  /* 0x000000000008781c */ /* 0x000fe80003f2f028 */
[----:B------:R-:W-:Y:S06]  /*59d0*/  @UP2 UPLOP3.LUT UP0, UPT, UPT, UPT, UP1, 0x80, 0x8 ;  /* 0x000000000008289c */ /* 0x000fec0003f0f010 */
[----:B------:R-:W-:Y:S01]  /*59e0*/  PLOP3.LUT P0, PT, PT, PT, UP0, 0x80, 0x8 ;  /* 0x000000000008781c */ /* 0x000fe20003f0f008 */
[----:B------:R-:W-:Y:S01]  /*59f0*/  @!UPT UIADD3 URZ, UPT, UPT, URZ, URZ, URZ ;  /* 0x000000fffffff290 */ /* 0x000fe2000fffe0ff */
[----:B------:R-:W-:Y:S11]  /*5a00*/  BRA.U !UP1, `(.L_x_97) ;  /* 0x0000000109387547 */ /* 0x000ff6000b800000 */
[----:B------:R-:W-:Y:S01]  /*5a10*/  UISETP.NE.U32.AND UP0, UPT, UR38, URZ, UPT ;  /* 0x000000ff2600728c */ /* 0x000fe2000bf05070 */
[----:B------:R-:W-:Y:S02]  /*5a20*/  HFMA2 R0, -RZ, RZ, 0, 5.9604644775390625e-08 ;  /* 0x00000001ff007431 */ /* 0x000fe400000001ff */
[----:B------:R-:W-:Y:S01]  /*5a30*/  IMAD.MOV.U32 R88, RZ, RZ, 0x1 ;  /* 0x00000001ff587424 */ /* 0x000fe200078e00ff */
[----:B------:R-:W-:Y:S06]  /*5a40*/  UISETP.NE.AND.EX UP0, UPT, UR39, URZ, UPT, UP0 ;  /* 0x000000ff2700728c */ /* 0x000fec000bf05300 */
[----:B------:R-:W-:Y:S05]  /*5a50*/  PLOP3.LUT P3, PT, PT, PT, UP0, 0x80, 0x8 ;  /* 0x000000000008781c */ /* 0x000fea0003f6f008 */
[----:B------:R-:W1:Y:S01]  /*5a60*/  @UP0 LDCU.64 UR6, c[0x0][0x888] ;  /* 0x00011100ff0607ac */ /* 0x000e620008000a00 */
[----:B------:R-:W-:Y:S07]  /*5a70*/  @UP0 UIMAD UR4, UR36, UR44, URZ ;  /* 0x0000002c240402a4 */ /* 0x000fee000f8e02ff */
[----:B------:R-:W-:Y:S01]  /*5a80*/  @!P3 PRMT R88, R0, 0x7610, R88 ;  /* 0x000076100058b816 */ /* 0x000fe20000000058 */
[----:B-1----:R-:W-:Y:S03]  /*5a90*/  @UP0 UIMAD.WIDE UR6, UR4, 0x4, UR6 ;  /* 0x00000004040608a5 */ /* 0x002fe6000f8e0206 */
[----:B------:R-:W1:Y:S03]  /*5aa0*/  @!UP0 LDCU UR4, c[0x0][0x880] ;  /* 0x00011000ff0487ac */ /* 0x000e660008000800 */
[----:B------:R-:W-:Y:S01]  /*5ab0*/  IMAD.U32 R2, RZ, RZ, UR6 ;  /* 0x00000006ff027e24 */ /* 0x000fe2000f8e00ff */
[----:B------:R-:W-:Y:S05]  /*5ac0*/  MOV R3, UR7 ;  /* 0x0000000700037c02 */ /* 0x000fea0008000f00 */
[----:B-----5:R2:W5:Y:S02]  /*5ad0*/  @P3 LDG.E R49, desc[UR46][R2.64] ;  /* 0x0000002e02313981 */ /* 0x020564000c1e1900 */
[----:B-12---:R-:W-:Y:S02]  /*5ae0*/  @!P3 IMAD.U32 R49, RZ, RZ, UR4 ;  /* 0x00000004ff31be24 */ /* 0x006fe4000f8e00ff */
.L_x_97:
[----:B------:R-:W-:Y:S05]  /*5af0*/  @!P4 BRA `(.L_x_98) ;  /* 0x000000000020c947 */ /* 0x000fea0003800000 */
[----:B------:R-:W-:Y:S04]  /*5b00*/  ISETP.NE.U32.AND P3, PT, R80, RZ, PT ;  /* 0x000000ff5000720c */ /* 0x000fe80003f65070 */
[----:B------:R-:W-:Y:S11]  /*5b10*/  ISETP.NE.AND.EX P3, PT, R81, RZ, PT, P3 ;  /* 0x000000ff5100720c */ /* 0x000ff60003f65330 */
[----:B------:R-:W-:Y:S02]  /*5b20*/  @!UPT UIADD3 URZ, UPT, UPT, URZ, URZ, URZ ;  /* 0x000000fffffff290 */ /* 0x000fe4000fffe0ff */
[----:B------:R-:W1:Y:S01]  /*5b30*/  @P3 LDC.64 R2, c[0x0][0x8a8] ;  /* 0x00022a00ff023b82 */ /* 0x000e620000000a00 */
[----:B------:R-:W-:Y:S04]  /*5b40*/  @P3 IMAD R0, R82, UR36, RZ ;  /* 0x0000002452003c24 */ /* 0x000fe8000f8e02ff */
[----:B-1----:R-:W-:Y:S05]  /*5b50*/  @P3 IMAD.WIDE R2, R0, 0x4, R2 ;  /* 0x0000000400023825 */ /* 0x002fea00078e0202 */
[----:B-----5:R1:W5:Y:S02]  /*5b60*/  @P3 LDG.E R47, desc[UR46][R2.64] ;  /* 0x0000002e022f3981 */ /* 0x020364000c1e1900 */
[----:B-1----:R-:W2:Y:S02]  /*5b70*/  @!P3 LDC R47, c[0x0][0x8a0] ;  /* 0x00022800ff2fbb82 */ /* 0x002ea40000000800 */
.L_x_98:
[----:B-----5:R-:W-:Y:S01]  /*5b80*/  FSETP.NEU.AND P3, PT, R49, RZ, PT ;  /* 0x000000ff3100720b */ /* 0x020fe20003f6d000 */
[----:B------:R-:W-:Y:S01]  /*5b90*/  BSSY B1, `(.L_x_99) ;  /* 0x0000039000017945 */ /* 0x000fe20003800000 */
[----:B------:R-:W-:Y:S01]  /*5ba0*/  SEL R3, RZ, 0xffffffff, P2 ;  /* 0xffffffffff037807 */ /* 0x000fe20001000000 */
[----:B------:R-:W-:Y:S01]  /*5bb0*/  IMAD.MOV.U32 R66, RZ, RZ, 0x1 ;  /* 0x00000001ff427424 */ /* 0x000fe200078e00ff */
[----:B------:R-:W-:Y:S01]  /*5bc0*/  @P1 LOP3.LUT P2, RZ, R88, 0xff, RZ, 0xc0, !PT ;  /* 0x000000ff58ff1812 */ /* 0x000fe2000784c0ff */
[----:B------:R-:W-:Y:S01]  /*5bd0*/  IMAD R48, R45, 0x80, R46 ;  /* 0x000000802d307824 */ /* 0x000fe200078e022e */
[----:B------:R-:W-:Y:S01]  /*5be0*/  @P1 SEL R0, RZ, 0xffffffff, P3 ;  /* 0xffffffffff001807 */ /* 0x000fe20001800000 */
[----:B------:R-:W-:Y:S01]  /*5bf0*/  IMAD R106, R101, -0x10, R99 ;  /* 0xfffffff0656a7824 */ /* 0x000fe200078e0263 */
[----:B------:R-:W-:Y:S01]  /*5c00*/  LOP3.LUT R97, R97, 0x1, RZ, 0x3c, !PT ;  /* 0x0000000161617812 */ /* 0x000fe200078e3cff */
[----:B------:R-:W-:Y:S01]  /*5c10*/  IMAD.MOV.U32 R65, RZ, RZ, RZ ;  /* 0x000000ffff417224 */ /* 0x000fe200078e00ff */
[----:B------:R-:W-:Y:S02]  /*5c20*/  @P0 SEL R0, R3, R0, !P2 ;  /* 0x0000000003000207 */ /* 0x000fe40005000000 */
[----:B------:R-:W-:Y:S02]  /*5c30*/  CS2R R78, SRZ ;  /* 0x00000000004e7805 */ /* 0x000fe4000001ff00 */
[----:B------:R-:W-:Y:S02]  /*5c40*/  LEA R64, R45, UR48, 0x3 ;  /* 0x000000302d407c11 */ /* 0x000fe4000f8e18ff */
[----:B------:R-:W-:Y:S02]  /*5c50*/  CS2R R76, SRZ ;  /* 0x00000000004c7805 */ /* 0x000fe4000001ff00 */
[----:B------:R-:W-:Y:S02]  /*5c60*/  @P1 LOP3.LUT R0, R0, 0x1, RZ, 0xc0, !PT ;  /* 0x0000000100001812 */ /* 0x000fe400078ec0ff */
[----:B------:R-:W-:Y:S02]  /*5c70*/  CS2R R70, SRZ ;  /* 0x0000000000467805 */ /* 0x000fe4000001ff00 */
[----:B------:R-:W-:Y:S02]  /*5c80*/  PLOP3.LUT P2, PT, PT, PT, UP1, 0x80, 0x8 ;  /* 0x000000000008781c */ /* 0x000fe40003f4f018 */
[----:B------:R-:W-:Y:S02]  /*5c90*/  CS2R R68, SRZ ;  /* 0x0000000000447805 */ /* 0x000fe4000001ff00 */
[----:B------:R-:W-:Y:S02]  /*5ca0*/  ISETP.NE.U32.OR P5, PT, R0, 0x1, !P1 ;  /* 0x000000010000780c */ /* 0x000fe40004fa5470 */
[----:B------:R-:W-:Y:S02]  /*5cb0*/  CS2R R62, SRZ ;  /* 0x00000000003e7805 */ /* 0x000fe4000001ff00 */
[----:B------:R-:W-:Y:S02]  /*5cc0*/  LOP3.LUT P4, R104, R88, 0xff, RZ, 0xc0, !PT ;  /* 0x000000ff58687812 */ /* 0x000fe4000788c0ff */
[----:B------:R-:W-:Y:S02]  /*5cd0*/  CS2R R60, SRZ ;  /* 0x00000000003c7805 */ /* 0x000fe4000001ff00 */
[----:B------:R-:W-:Y:S02]  /*5ce0*/  SEL R2, RZ, 0xffffffff, P3 ;  /* 0xffffffffff027807 */ /* 0x000fe40001800000 */
[----:B------:R-:W-:Y:S02]  /*5cf0*/  CS2R R58, SRZ ;  /* 0x00000000003a7805 */ /* 0x000fe4000001ff00 */
[----:B------:R-:W-:Y:S02]  /*5d00*/  P2R R107, PR, RZ, 0x20 ;  /* 0x00000020ff6b7803 */ /* 0x000fe40000000000 */
[----:B------:R-:W-:Y:S02]  /*5d10*/  CS2R R56, SRZ ;  /* 0x0000000000387805 */ /* 0x000fe4000001ff00 */
[----:B------:R-:W-:Y:S02]  /*5d20*/  @P2 SEL R2, R3, R2, !P4 ;  /* 0x0000000203022207 */ /* 0x000fe40006000000 */
[----:B------:R-:W-:Y:S02]  /*5d30*/  @P5 SHF.L.U32 R0, R97, 0x1f, RZ ;  /* 0x0000001f61005819 */ /* 0x000fe400000006ff */
[----:B------:R-:W-:Y:S02]  /*5d40*/  LOP3.LUT R2, R2, 0x1, RZ, 0xc0, !PT ;  /* 0x0000000102027812 */ /* 0x000fe400078ec0ff */
[----:B------:R1:W3:Y:S02]  /*5d50*/  @P5 SYNCS.PHASECHK.TRANS64.TRYWAIT P1, [UR48+0xc0], R0 ;  /* 0x0000c000ff0055a7 */ /* 0x0002e40008021130 */
[----:B------:R-:W-:Y:S04]  /*5d60*/  ISETP.NE.U32.AND P2, PT, R2, 0x1, PT ;  /* 0x000000010200780c */ /* 0x000fe80003f45070 */
[----:B------:R-:W-:Y:S02]  /*5d70*/  P2R R67, PR, RZ, 0x4 ;  /* 0x00000004ff437803 */ /* 0x000fe40000000000 */
[----:B-1----:R-:W-:Y:S04]  /*5d80*/  SHF.L.U32 R0, R96, 0x1f, RZ ;  /* 0x0000001f60007819 */ /* 0x002fe800000006ff */
[----:B------:R1:W4:Y:S01]  /*5d90*/  SYNCS.PHASECHK.TRANS64.TRYWAIT P0, [R64+URZ+0x130], R0 ;  /* 0x00013000400075a7 */ /* 0x00032200080011ff */
[----:B---3--:R-:W-:Y:S01]  /*5da0*/  @P5 SEL R66, RZ, 0x1, !P1 ;  /* 0x00000001ff425807 */ /* 0x008fe20004800000 */
[----:B-1----:R-:W-:Y:S06]  /*5db0*/  @!P5 BRA `(.L_x_100) ;  /* 0x000000000058d947 */ /* 0x002fec0003800000 */
[----:B------:R-:W-:Y:S01]  /*5dc0*/  IMAD.MOV.U32 R79, RZ, RZ, RZ ;  /* 0x000000ffff4f7224 */ /* 0x000fe200078e00ff */
[----:B------:R-:W-:Y:S01]  /*5dd0*/  ISETP.NE.AND P1, PT, R66, RZ, PT ;  /* 0x000000ff4200720c */ /* 0x000fe20003f25270 */
[----:B------:R-:W-:Y:S01]  /*5de0*/  BSSY B0, `(.L_x_101) ;  /* 0x000000c000007945 */ /* 0x000fe20003800000 */
[----:B------:R-:W-:Y:S02]  /*5df0*/  CS2R R58, SRZ ;  /* 0x00000000003a7805 */ /* 0x000fe4000001ff00 */
[----:B------:R-:W-:Y:S02]  /*5e00*/  CS2R R56, SRZ ;  /* 0x0000000000387805 */ /* 0x000fe4000001ff00 */
[----:B------:R-:W-:Y:S02]  /*5e10*/  CS2R R62, SRZ ;  /* 0x00000000003e7805 */ /* 0x000fe4000001ff00 */
[----:B------:R-:W-:Y:S02]  /*5e20*/  CS2R R60, SRZ ;  /* 0x00000000003c7805 */ /* 0x000fe4000001ff00 */
[----:B------:R-:W-:Y:S02]  /*5e30*/  CS2R R70, SRZ ;  /* 0x0000000000467805 */ /* 0x000fe4000001ff00 */
[----:B------:R-:W-:Y:S02]  /*5e40*/  CS2R R68, SRZ ;  /* 0x0000000000447805 */ /* 0x000fe4000001ff00 */
[----:B------:R-:W-:Y:S01]  /*5e50*/  CS2R R76, SRZ ;  /* 0x00000000004c7805 */ /* 0x000fe2000001ff00 */
[----:B------:R-:W-:Y:S06]  /*5e60*/  @P1 BRA `(.L_x_102) ;  /* 0x00000000000c1947 */ /* 0x000fec0003800000 */
[----:B------:R-:W-:Y:S04]  /*5e70*/  SHF.L.U32 R3, R97, 0x1f, RZ ;  /* 0x0000001f61037819 */ /* 0x000fe800000006ff */
[----:B------:R-:W1:Y:S02]  /*5e80*/  SYNCS.PHASECHK.TRANS64.TRYWAIT P1, [UR48+0xc0], R3 ;  /* 0x0000c003ff0075a7 */ /* 0x000e640008021130 */
[----:B-1----:R-:W-:Y:S05]  /*5e90*/  @!P1 BRA `(.L_x_103) ;  /* 0x0000004000249947 */ /* 0x002fea0003800000 */
.L_x_102:
[----:B------:R-:W-:Y:S05]  /*5ea0*/  BSYNC B0 ;  /* 0x0000000000007941 */ /* 0x000fea0003800000 */
.L_x_101:
[----:B------:R-:W-:Y:S01]  /*5eb0*/  ISETP.NE.AND P1, PT, R67, RZ, PT ;  /* 0x000000ff4300720c */ /* 0x000fe20003f25270 */
[----:B------:R-:W-:Y:S11]  /*5ec0*/  HFMA2 R65, -RZ, RZ, 0, 5.9604644775390625e-08 ;  /* 0x00000001ff417431 */ /* 0x000ff600000001ff */
[----:B------:R-:W-:Y:S01]  /*5ed0*/  @!UPT UIADD3 URZ, UPT, UPT, URZ, URZ, URZ ;  /* 0x000000fffffff290 */ /* 0x000fe2000fffe0ff */
[----:B------:R3:W1:Y:S04]  /*5ee0*/  @P1 LDS.128 R56, [R100] ;  /* 0x0000000064381984 */ /* 0x0006680000000c00 */
[----:B------:R3:W1:Y:S04]  /*5ef0*/  @P1 LDS.128 R60, [R99+0x10] ;  /* 0x00001000633c1984 */ /* 0x0006680000000c00 */
[----:B------:R3:W1:Y:S04]  /*5f00*/  @P1 LDS.128 R68, [R98+0x20] ;  /* 0x0000200062441984 */ /* 0x0006680000000c00 */
[----:B------:R3:W1:Y:S02]  /*5f10*/  @P1 LDS.128 R76, [R106+0x30] ;  /* 0x000030006a4c1984 */ /* 0x0006640000000c00 */
.L_x_100:
[----:B------:R-:W-:Y:S05]  /*5f20*/  BSYNC B1 ;  /* 0x0000000000017941 */ /* 0x000fea0003800000 */
.L_x_99:
[----:B-1----:R-:W-:Y:S04]  /*5f30*/  SHF.R.U32.HI R2, RZ, 0x15, R48 ;  /* 0x00000015ff027819 */ /* 0x002fe80000011630 */
[----:B------:R-:W-:Y:S01]  /*5f40*/  LOP3.LUT P1, RZ, R2, 0x3, R92, 0x48, !PT ;  /* 0x0000000302ff7812 */ /* 0x000fe2000782485c */
[----:B------:R-:W-:Y:S01]  /*5f50*/  @!UPT UIADD3 URZ, UPT, UPT, URZ, URZ, URZ ;  /* 0x000000fffffff290 */ /* 0x000fe2000fffe0ff */
[----:B----4-:R-:W-:Y:S11]  /*5f60*/  @P0 BRA `(.L_x_104) ;  /* 0x0000000000080947 */ /* 0x010ff60003800000 */
[----:B------:R-:W1:Y:S02]  /*5f70*/  SYNCS.PHASECHK.TRANS64.TRYWAIT P0, [R64+URZ+0x130], R0 ;  /* 0x00013000400075a7 */ /* 0x000e6400080011ff */
[----:B-1----:R-:W-:Y:S05]  /*5f80*/  @!P0 BRA `(.L_x_105) ;  /* 0x0000004000008947 */ /* 0x002fea0003800000 */
.L_x_104:
[----:B------:R-:W-:Y:S05]  /*5f90*/  @!P1 BRA `(.L_x_106) ;  /* 0x0000000000409947 */ /* 0x000fea0003800000 */
[----:B------:R-:W4:Y:S01]  /*5fa0*/  LDCU.64 UR8, c[0x4][0x70] ;  /* 0x01000e00ff0877ac */ /* 0x000f220008000a00 */
[----:B------:R-:W-:Y:S01]  /*5fb0*/  MOV R3, 0x0 ;  /* 0x0000000000037802 */ /* 0x000fe20000000f00 */
[----:B------:R-:W-:Y:S02]  /*5fc0*/  HFMA2 R12, -RZ, RZ, 0, 5.9604644775390625e-08 ;  /* 0x00000001ff0c7431 */ /* 0x000fe400000001ff */
[----:B------:R-:W-:Y:S02]  /*5fd0*/  IMAD.MOV.U32 R8, RZ, RZ, 0x192 ;  /* 0x00000192ff087424 */ /* 0x000fe400078e00ff */
[----:B------:R-:W-:Y:S01]  /*5fe0*/  IMAD.MOV.U32 R13, RZ, RZ, RZ ;  /* 0x000000ffff0d7224 */ /* 0x000fe200078e00ff */
[----:B------:R-:W5:Y:S01]  /*5ff0*/  LDCU.64 UR6, c[0x4][0x78] ;  /* 0x01000f00ff0677ac */ /* 0x000f620008000a00 */
[----:B------:R-:W1:Y:S01]  /*6000*/  LDC.64 R2, c[0x4][R3] ;  /* 0x0100000003027b82 */ /* 0x000e620000000a00 */
[----:B------:R-:W2:Y:S01]  /*6010*/  LDCU.64 UR4, c[0x4][0x10] ;  /* 0x01000200ff0477ac */ /* 0x000ea20008000a00 */
[----:B----4-:R-:W-:Y:S01]  /*6020*/  MOV R5, UR9 ;  /* 0x0000000900057c02 */ /* 0x010fe20008000f00 */
[----:B------:R-:W-:Y:S01]  /*6030*/  IMAD.U32 R4, RZ, RZ, UR8 ;  /* 0x00000008ff047e24 */ /* 0x000fe2000f8e00ff */
[----:B-----5:R-:W-:Y:S01]  /*6040*/  MOV R7, UR7 ;  /* 0x0000000700077c02 */ /* 0x020fe20008000f00 */
[----:B------:R-:W-:Y:S01]  /*6050*/  IMAD.U32 R6, RZ, RZ, UR6 ;  /* 0x00000006ff067e24 */ /* 0x000fe2000f8e00ff */
[----:B--2---:R-:W-:Y:S01]  /*6060*/  MOV R11, UR5 ;  /* 0x00000005000b7c02 */ /* 0x004fe20008000f00 */
[----:B------:R-:W-:Y:S02]  /*6070*/  IMAD.U32 R10, RZ, RZ, UR4 ;  /* 0x00000004ff0a7e24 */ /* 0x000fe4000f8e00ff */
[----:B------:R-:W-:Y:S07]  /*6080*/  LEPC R20, `(.L_x_106) ;  /* 0x000000001014794e */ /* 0x000fee0000000000 */
[----:B-1-3--:R-:W-:Y:S05]  /*6090*/  CALL.ABS.NOINC R2 ;  /* 0x0000000002007343 */ /* 0x00afea0003c00000 */
.L_x_106:
[----:B------:R-:W-:Y:S05]  /*60a0*/  WARPSYNC.ALL ;  /* 0x0000000000007948 */ /* 0x000fea0003800000 */
[----:B------:R-:W-:Y:S01]  /*60b0*/  R2UR UR4, R48 ;  /* 0x00000000300472ca */ /* 0x000fe200000e0000 */
[--C-:B------:R-:W-:Y:S01]  /*60c0*/  HADD2.F32 R50, -RZ, R56.reuse.H0_H0 ;  /* 0x20000038ff327230 */ /* 0x100fe20000004100 */
[----:B------:R-:W-:Y:S01]  /*60d0*/  ISETP.NE.AND P0, PT, R102, RZ, PT ;  /* 0x000000ff6600720c */ /* 0x000fe20003f05270 */
[----:B------:R-:W-:Y:S01]  /*60e0*/  HADD2.F32 R51, -RZ, R56.H1_H1 ;  /* 0x30000038ff337230 */ /* 0x000fe20000004100 */
[----:B------:R-:W-:Y:S01]  /*60f0*/  BSSY.RECONVERGENT B0, `(.L_x_107) ;  /* 0x0000086000007945 */ /* 0x000fe20003800200 */
[--C-:B------:R-:W-:Y:S08]  /*6100*/  HADD2.F32 R52, -RZ, R57.reuse.H0_H0 ;  /* 0x20000039ff347230 */ /* 0x100ff00000004100 */
[----:B------:R-:W1:Y:S02]  /*6110*/  LDTM.x32 R4, tmem[UR4] ;  /* 0x00000004000479ee */ /* 0x000e6400082c0000 */
[C---:B-12---:R-:W-:Y:S01]  /*6120*/  FMUL R0, R47.reuse, R4 ;  /* 0x000000042f007220 */ /* 0x046fe20000400000 */
[C---:B------:R-:W-:Y:S01]  /*6130*/  FMUL R2, R47.reuse, R5 ;  /* 0x000000052f027220 */ /* 0x040fe20000400000 */
[C---:B------:R-:W-:Y:S01]  /*6140*/  FMUL R4, R47.reuse, R8 ;  /* 0x000000082f047220 */ /* 0x040fe20000400000 */
[----:B------:R-:W-:Y:S01]  /*6150*/  FMUL R3, R47, R6 ;  /* 0x000000062f037220 */ /* 0x000fe20000400000 */
[C---:B------:R-:W-:Y:S01]  /*6160*/  FFMA R0, R49.reuse, R50, R0 ;  /* 0x0000003231007223 */ /* 0x040fe20000000000 */
[----:B------:R-:W-:Y:S01]  /*6170*/  FFMA R2, R49, R51, R2 ;  /* 0x0000003331027223 */ /* 0x000fe20000000002 */
[C---:B------:R-:W-:Y:S01]  /*6180*/  FMUL R5, R47.reuse, R9 ;  /* 0x000000092f057220 */ /* 0x040fe20000400000 */
        /* <DEDUP_REMOVED lines=16> */
[----:B------:R-:W-:Y:S02]  /*6290*/  HADD2.F32 R32, -RZ, R57.H1_H1 ;  /* 0x30000039ff207230 */ /* 0x000fe40000004100 */
[C---:B------:R-:W-:Y:S01]  /*62a0*/  FMUL R26, R47.reuse, R30 ;  /* 0x0000001e2f1a7220 */ /* 0x040fe20000400000 */
[----:B------:R-:W-:Y:S01]  /*62b0*/  FMUL R29, R47, R33 ;  /* 0x000000212f1d7220 */ /* 0x000fe20000400000 */
[--C-:B------:R-:W-:Y:S02]  /*62c0*/  HADD2.F32 R33, -RZ, R58.reuse.H0_H0 ;  /* 0x2000003aff217230 */ /* 0x100fe40000004100 */
[----:B------:R-:W-:Y:S01]  /*62d0*/  FFMA R3, R49, R52, R3 ;  /* 0x0000003431037223 */ /* 0x000fe20000000003 */
[C---:B------:R-:W-:Y:S01]  /*62e0*/  FMUL R7, R47.reuse, R7 ;  /* 0x000000072f077220 */ /* 0x040fe20000400000 */
[----:B------:R-:W-:Y:S01]  /*62f0*/  FMUL R30, R47, R34 ;  /* 0x000000222f1e7220 */ /* 0x000fe20000400000 */
[----:B------:R-:W-:Y:S01]  /*6300*/  HADD2.F32 R34, -RZ, R58.H1_H1 ;  /* 0x3000003aff227230 */ /* 0x000fe20000004100 */
[----:B------:R-:W-:Y:S01]  /*6310*/  F2FP.F16.F32.PACK_AB R52, R2, R0 ;  /* 0x000000000234723e */ /* 0x000fe200000000ff */
[--C-:B------:R-:W-:Y:S02]  /*6320*/  HADD2.F32 R0, -RZ, R59.reuse.H0_H0 ;  /* 0x2000003bff007230 */ /* 0x100fe40000004100 */
[C---:B------:R-:W-:Y:S01]  /*6330*/  FFMA R7, R49.reuse, R32, R7 ;  /* 0x0000002031077223 */ /* 0x040fe20000000007 */
[----:B------:R-:W-:Y:S02]  /*6340*/  HADD2.F32 R2, -RZ, R59.H1_H1 ;  /* 0x3000003bff027230 */ /* 0x000fe40000004100 */
[C---:B------:R-:W-:Y:S01]  /*6350*/  FFMA R4, R49.reuse, R33, R4 ;  /* 0x0000002131047223 */ /* 0x040fe20000000004 */
[C---:B------:R-:W-:Y:S01]  /*6360*/  FFMA R5, R49.reuse, R34, R5 ;  /* 0x0000002231057223 */ /* 0x040fe20000000005 */
[----:B------:R-:W-:Y:S01]  /*6370*/  FFMA R6, R49, R0, R6 ;  /* 0x0000000031067223 */ /* 0x000fe20000000006 */
[--C-:B------:R-:W-:Y:S02]  /*6380*/  HADD2.F32 R0, -RZ, R60.reuse.H0_H0 ;  /* 0x2000003cff007230 */ /* 0x100fe40000004100 */
[----:B------:R-:W-:Y:S01]  /*6390*/  FMUL R11, R47, R11 ;  /* 0x0000000b2f0b7220 */ /* 0x000fe20000400000 */
[----:B------:R-:W-:Y:S01]  /*63a0*/  F2FP.F16.F32.PACK_AB R53, R7, R3 ;  /* 0x000000030735723e */ /* 0x000fe200000000ff */
[--C-:B------:R-:W-:Y:S02]  /*63b0*/  HADD2.F32 R3, -RZ, R61.reuse.H0_H0 ;  /* 0x2000003dff037230 */ /* 0x100fe40000004100 */
[----:B------:R-:W-:Y:S01]  /*63c0*/  FMUL R15, R47, R15 ;  /* 0x0000000f2f0f7220 */ /* 0x000fe20000400000 */
[C---:B------:R-:W-:Y:S01]  /*63d0*/  FFMA R11, R49.reuse, R2, R11 ;  /* 0x00000002310b7223 */ /* 0x040fe2000000000b */
[----:B------:R-:W-:Y:S02]  /*63e0*/  HADD2.F32 R2, -RZ, R60.H1_H1 ;  /* 0x3000003cff027230 */ /* 0x000fe40000004100 */
[----:B------:R-:W-:Y:S01]  /*63f0*/  FFMA R8, R49, R0, R8 ;  /* 0x0000000031087223 */ /* 0x000fe20000000008 */
[----:B------:R-:W-:Y:S02]  /*6400*/  HADD2.F32 R0, -RZ, R61.H1_H1 ;  /* 0x3000003dff007230 */ /* 0x000fe40000004100 */
[C---:B------:R-:W-:Y:S01]  /*6410*/  FMUL R19, R47.reuse, R19 ;  /* 0x000000132f137220 */ /* 0x040fe20000400000 */
[----:B------:R-:W-:Y:S01]  /*6420*/  FMUL R23, R47, R23 ;  /* 0x000000172f177220 */ /* 0x000fe20000400000 */
[C---:B------:R-:W-:Y:S01]  /*6430*/  FFMA R9, R49.reuse, R2, R9 ;  /* 0x0000000231097223 */ /* 0x040fe20000000009 */
[C---:B------:R-:W-:Y:S01]  /*6440*/  FFMA R10, R49.reuse, R3, R10 ;  /* 0x00000003310a7223 */ /* 0x040fe2000000000a */
[----:B------:R-:W-:Y:S01]  /*6450*/  FFMA R15, R49, R0, R15 ;  /* 0x00000000310f7223 */ /* 0x000fe2000000000f */
[--C-:B------:R-:W-:Y:S02]  /*6460*/  HADD2.F32 R2, -RZ, R62.reuse.H0_H0 ;  /* 0x2000003eff027230 */ /* 0x100fe40000004100 */
[----:B------:R-:W-:Y:S01]  /*6470*/  FMUL R27, R47, R27 ;  /* 0x0000001b2f1b7220 */ /* 0x000fe20000400000 */
[----:B------:R-:W-:Y:S01]  /*6480*/  HADD2.F32 R0, -RZ, R62.H1_H1 ;  /* 0x3000003eff007230 */ /* 0x000fe20000004100 */
[----:B------:R-:W-:Y:S01]  /*6490*/  F2FP.F16.F32.PACK_AB R54, R5, R4 ;  /* 0x000000040536723e */ /* 0x000fe200000000ff */
[--C-:B------:R-:W-:Y:S02]  /*64a0*/  HADD2.F32 R3, -RZ, R63.reuse.H0_H0 ;  /* 0x2000003fff037230 */ /* 0x100fe40000004100 */
[C---:B------:R-:W-:Y:S01]  /*64b0*/  FFMA R12, R49.reuse, R2, R12 ;  /* 0x00000002310c7223 */ /* 0x040fe2000000000c */
[--C-:B------:R-:W-:Y:S02]  /*64c0*/  HADD2.F32 R2, -RZ, R68.reuse.H0_H0 ;  /* 0x20000044ff027230 */ /* 0x100fe40000004100 */
[C---:B------:R-:W-:Y:S01]  /*64d0*/  FFMA R13, R49.reuse, R0, R13 ;  /* 0x00000000310d7223 */ /* 0x040fe2000000000d */
[----:B------:R-:W-:Y:S02]  /*64e0*/  HADD2.F32 R0, -RZ, R63.H1_H1 ;  /* 0x3000003fff007230 */ /* 0x000fe40000004100 */
[----:B------:R-:W-:Y:S01]  /*64f0*/  FFMA R14, R49, R3, R14 ;  /* 0x00000003310e7223 */ /* 0x000fe2000000000e */
[----:B------:R-:W-:Y:S01]  /*6500*/  HADD2.F32 R3, -RZ, R68.H1_H1 ;  /* 0x30000044ff037230 */ /* 0x000fe20000004100 */
[----:B------:R-:W-:Y:S01]  /*6510*/  F2FP.F16.F32.PACK_AB R55, R11, R6 ;  /* 0x000000060b37723e */ /* 0x000fe200000000ff */
[----:B------:R-:W-:Y:S01]  /*6520*/  FMUL R31, R47, R31 ;  /* 0x0000001f2f1f7220 */ /* 0x000fe20000400000 */
[C---:B------:R-:W-:Y:S01]  /*6530*/  FFMA R19, R49.reuse, R0, R19 ;  /* 0x0000000031137223 */ /* 0x040fe20000000013 */
[--C-:B------:R-:W-:Y:S02]  /*6540*/  HADD2.F32 R0, -RZ, R69.reuse.H0_H0 ;  /* 0x20000045ff007230 */ /* 0x100fe40000004100 */
[C---:B------:R-:W-:Y:S01]  /*6550*/  FFMA R16, R49.reuse, R2, R16 ;  /* 0x0000000231107223 */ /* 0x040fe20000000010 */
[----:B------:R1:W-:Y:S01]  /*6560*/  STS.128 [R100], R52 ;  /* 0x0000003464007388 */ /* 0x0003e20000000c00 */
[C---:B------:R-:W-:Y:S01]  /*6570*/  FFMA R17, R49.reuse, R3, R17 ;  /* 0x0000000331117223 */ /* 0x040fe20000000011 */
[----:B------:R-:W-:Y:S02]  /*6580*/  HADD2.F32 R2, -RZ, R69.H1_H1 ;  /* 0x30000045ff027230 */ /* 0x000fe40000004100 */
[----:B------:R-:W-:Y:S01]  /*6590*/  FFMA R18, R49, R0, R18 ;  /* 0x0000000031127223 */ /* 0x000fe20000000012 */
[--C-:B------:R-:W-:Y:S01]  /*65a0*/  HADD2.F32 R0, -RZ, R70.reuse.H0_H0 ;  /* 0x20000046ff007230 */ /* 0x100fe20000004100 */
[----:B------:R-:W-:Y:S01]  /*65b0*/  F2FP.F16.F32.PACK_AB R8, R9, R8 ;  /* 0x000000080908723e */ /* 0x000fe200000000ff */
[--C-:B------:R-:W-:Y:S02]  /*65c0*/  HADD2.F32 R3, -RZ, R71.reuse.H0_H0 ;  /* 0x20000047ff037230 */ /* 0x100fe40000004100 */
[C---:B------:R-:W-:Y:S01]  /*65d0*/  FFMA R23, R49.reuse, R2, R23 ;  /* 0x0000000231177223 */ /* 0x040fe20000000017 */
[----:B------:R-:W-:Y:S02]  /*65e0*/  HADD2.F32 R2, -RZ, R70.H1_H1 ;  /* 0x30000046ff027230 */ /* 0x000fe40000004100 */
[----:B------:R-:W-:Y:S01]  /*65f0*/  FFMA R20, R49, R0, R20 ;  /* 0x0000000031147223 */ /* 0x000fe20000000014 */
[----:B------:R-:W-:Y:S01]  /*6600*/  HADD2.F32 R0, -RZ, R71.H1_H1 ;  /* 0x30000047ff007230 */ /* 0x000fe20000004100 */
[----:B------:R-:W-:Y:S01]  /*6610*/  F2FP.F16.F32.PACK_AB R9, R15, R10 ;  /* 0x0000000a0f09723e */ /* 0x000fe200000000ff */
[----:B------:R-:W-:Y:S02]  /*6620*/  HADD2.F32 R4, -RZ, R79.H0_H0 ;  /* 0x2000004fff047230 */ /* 0x000fe40000004100 */
[C---:B------:R-:W-:Y:S01]  /*6630*/  FFMA R21, R49.reuse, R2, R21 ;  /* 0x0000000231157223 */ /* 0x040fe20000000015 */
[C---:B------:R-:W-:Y:S01]  /*6640*/  FFMA R22, R49.reuse, R3, R22 ;  /* 0x0000000331167223 */ /* 0x040fe20000000016 */
[----:B------:R-:W-:Y:S01]  /*6650*/  FFMA R27, R49, R0, R27 ;  /* 0x00000000311b7223 */ /* 0x000fe2000000001b */
[--C-:B------:R-:W-:Y:S01]  /*6660*/  HADD2.F32 R2, -RZ, R76.reuse.H0_H0 ;  /* 0x2000004cff027230 */ /* 0x100fe20000004100 */
[----:B------:R-:W-:Y:S01]  /*6670*/  F2FP.F16.F32.PACK_AB R10, R13, R12 ;  /* 0x0000000c0d0a723e */ /* 0x000fe200000000ff */
[----:B------:R-:W-:Y:S01]  /*6680*/  HADD2.F32 R0, -RZ, R76.H1_H1 ;  /* 0x3000004cff007230 */ /* 0x000fe20000004100 */
[----:B------:R-:W-:Y:S01]  /*6690*/  F2FP.F16.F32.PACK_AB R11, R19, R14 ;  /* 0x0000000e130b723e */ /* 0x000fe200000000ff */
[--C-:B------:R-:W-:Y:S02]  /*66a0*/  HADD2.F32 R3, -RZ, R77.reuse.H0_H0 ;  /* 0x2000004dff037230 */ /* 0x100fe40000004100 */
[C---:B------:R-:W-:Y:S01]  /*66b0*/  FFMA R24, R49.reuse, R2, R24 ;  /* 0x0000000231187223 */ /* 0x040fe20000000018 */
[--C-:B------:R-:W-:Y:S02]  /*66c0*/  HADD2.F32 R2, -RZ, R78.reuse.H0_H0 ;  /* 0x2000004eff027230 */ /* 0x100fe40000004100 */
[C---:B------:R-:W-:Y:S01]  /*66d0*/  FFMA R25, R49.reuse, R0, R25 ;  /* 0x0000000031197223 */ /* 0x040fe20000000019 */
[----:B------:R1:W-:Y:S01]  /*66e0*/  STS.128 [R99+0x10], R8 ;  /* 0x0000100863007388 */ /* 0x0003e20000000c00 */
[----:B------:R-:W-:Y:S02]  /*66f0*/  HADD2.F32 R0, -RZ, R77.H1_H1 ;  /* 0x3000004dff007230 */ /* 0x000fe40000004100 */
[----:B------:R-:W-:Y:S01]  /*6700*/  FFMA R26, R49, R3, R26 ;  /* 0x00000003311a7223 */ /* 0x000fe2000000001a */
[----:B------:R-:W-:Y:S01]  /*6710*/  HADD2.F32 R3, -RZ, R78.H1_H1 ;  /* 0x3000004eff037230 */ /* 0x000fe20000004100 */
[----:B------:R-:W-:Y:S01]  /*6720*/  F2FP.F16.F32.PACK_AB R16, R17, R16 ;  /* 0x000000101110723e */ /* 0x000fe200000000ff */
[----:B------:R-:W-:Y:S01]  /*6730*/  HADD2.F32 R5, -RZ, R79.H1_H1 ;  /* 0x3000004fff057230 */ /* 0x000fe20000004100 */
[----:B------:R-:W-:Y:S01]  /*6740*/  F2FP.F16.F32.PACK_AB R17, R23, R18 ;  /* 0x000000121711723e */ /* 0x000fe200000000ff */
[----:B------:R-:W-:Y:S01]  /*6750*/  FFMA R31, R49, R0, R31 ;  /* 0x00000000311f7223 */ /* 0x000fe2000000001f */
[----:B------:R-:W-:Y:S01]  /*6760*/  FMUL R35, R47, R35 ;  /* 0x000000232f237220 */ /* 0x000fe20000400000 */
[----:B------:R-:W-:Y:S01]  /*6770*/  F2FP.F16.F32.PACK_AB R18, R21, R20 ;  /* 0x000000141512723e */ /* 0x000fe200000000ff */
[----:B------:R-:W-:Y:S01]  /*6780*/  FFMA R28, R49, R2, R28 ;  /* 0x00000002311c7223 */ /* 0x000fe2000000001c */
[----:B------:R-:W-:Y:S01]  /*6790*/  F2FP.F16.F32.PACK_AB R19, R27, R22 ;  /* 0x000000161b13723e */ /* 0x000fe200000000ff */
[C---:B------:R-:W-:Y:S01]  /*67a0*/  FFMA R29, R49.reuse, R3, R29 ;  /* 0x00000003311d7223 */ /* 0x040fe2000000001d */
[C---:B------:R-:W-:Y:S01]  /*67b0*/  FFMA R30, R49.reuse, R4, R30 ;  /* 0x00000004311e7223 */ /* 0x040fe2000000001e */
[----:B------:R-:W-:Y:S01]  /*67c0*/  FFMA R35, R49, R5, R35 ;  /* 0x0000000531237223 */ /* 0x000fe20000000023 */
[----:B------:R-:W-:Y:S01]  /*67d0*/  F2FP.F16.F32.PACK_AB R24, R25, R24 ;  /* 0x000000181918723e */ /* 0x000fe200000000ff */
[----:B------:R1:W-:Y:S01]  /*67e0*/  STS.128 [R98+0x20], R16 ;  /* 0x0000201062007388 */ /* 0x0003e20000000c00 */
[----:B------:R-:W-:Y:S02]  /*67f0*/  F2FP.F16.F32.PACK_AB R25, R31, R26 ;  /* 0x0000001a1f19723e */ /* 0x000fe400000000ff */
[----:B------:R-:W-:Y:S02]  /*6800*/  F2FP.F16.F32.PACK_AB R26, R29, R28 ;  /* 0x0000001c1d1a723e */ /* 0x000fe400000000ff */
[----:B------:R-:W-:Y:S05]  /*6810*/  F2FP.F16.F32.PACK_AB R27, R35, R30 ;  /* 0x0000001e231b723e */ /* 0x000fea00000000ff */
[----:B------:R1:W-:Y:S01]  /*6820*/  STS.128 [R106+0x30], R24 ;  /* 0x000030186a007388 */ /* 0x0003e20000000c00 */
[----:B------:R-:W-:Y:S01]  /*6830*/  @!PT LDS RZ, [RZ] ;  /* 0x00000000fffff984 */ /* 0x000fe20000000800 */
[----:B------:R-:W-:Y:S01]  /*6840*/  @!PT LDS RZ, [RZ] ;  /* 0x00000000fffff984 */ /* 0x000fe20000000800 */
[----:B------:R-:W-:Y:S01]  /*6850*/  @!PT LDS RZ, [RZ] ;  /* 0x00000000fffff984 */ /* 0x000fe20000000800 */
[----:B------:R-:W-:Y:S01]  /*6860*/  @!PT LDS RZ, [RZ] ;  /* 0x00000000fffff984 */ /* 0x000fe20000000800 */
[----:B------:R2:W-:Y:S07]  /*6870*/  MEMBAR.ALL.CTA ;  /* 0x0000000000007992 */ /* 0x0005ee0000008000 */
[----:B--2---:R-:W2:Y:S02]  /*6880*/  FENCE.VIEW.ASYNC.S ;  /* 0x00000000000073c6 */ /* 0x004ea40000000000 */
[----:B--2---:R-:W-:Y:S06]  /*6890*/  BAR.SYNC.DEFER_BLOCKING 0x1, 0x80 ;  /* 0x0042000000007b1d */ /* 0x004fec0000010000 */
[----:B------:R-:W-:Y:S05]  /*68a0*/  @P0 BRA `(.L_x_108) ;  /* 0x0000000000280947 */ /* 0x000fea0003800000 */
[----:B------:R-:W-:Y:S02]  /*68b0*/  UIADD3 UR4, UPT, UPT, UR48, 0x200, URZ ;  /* 0x0000020030047890 */ /* 0x000fe4000fffe0ff */
[----:B------:R-:W-:Y:S01]  /*68c0*/  UIADD3 UR6, UP0, UPT, UR52, 0x680, URZ ;  /* 0x0000068034067890 */ /* 0x000fe2000ff1e0ff */
[----:B------:R-:W-:Y:S03]  /*68d0*/  UMOV UR43, UR36 ;  /* 0x00000024002b7c82 */ /* 0x000fe60008000000 */
[----:B------:R-:W-:Y:S01]  /*68e0*/  MOV R93, UR4 ;  /* 0x00000004005d7c02 */ /* 0x000fe20008000f00 */
[----:B------:R-:W-:Y:S03]  /*68f0*/  UIADD3.X UR7, UPT, UPT, URZ, UR53, URZ, UP0, !UPT ;  /* 0x00000035ff077290 */ /* 0x000fe600087fe4ff */
[----:B------:R-:W-:Y:S11]  /*6900*/  R2UR UR40, R93 ;  /* 0x000000005d2872ca */ /* 0x000ff600000e0000 */
[----:B------:R-:W-:Y:S02]  /*6910*/  @!UPT UIADD3 URZ, UPT, UPT, URZ, URZ, URZ ;  /* 0x000000fffffff290 */ /* 0x000fe4000fffe0ff */
[----:B------:R2:W-:Y:S01]  /*6920*/  UTMASTG.3D [UR40], [UR6] ;  /* 0x00000028060073b5 */ /* 0x0005e20008010000 */
[----:B------:R0:W-:Y:S01]  /*6930*/  UTMACMDFLUSH ;  /* 0x00000000000079b7 */ /* 0x0001e20000000000 */
[----:B--2---:R-:W-:Y:S04]  /*6940*/  DEPBAR.LE SB0, 0x1 ;  /* 0x000080400000791a */ /* 0x004fe80000000000 */
.L_x_108:
[----:B------:R-:W-:Y:S05]  /*6950*/  BSYNC.RECONVERGENT B0 ;  /* 0x0000000000007941 */ /* 0x000fea0003800200 */
.L_x_107:
[----:B------:R-:W-:Y:S01]  /*6960*/  BAR.SYNC.DEFER_BLOCKING 0x1, 0x80 ;  /* 0x0042000000007b1d */ /* 0x000fe20000010000 */
[----:B------:R-:W-:Y:S01]  /*6970*/  ISETP.NE.AND P1, PT, R107, RZ, PT ;  /* 0x000000ff6b00720c */ /* 0x000fe20003f25270 */
[----:B------:R-:W-:Y:S01]  /*6980*/  UISETP.NE.AND UP0, UPT, UR49, URZ, UPT ;  /* 0x000000ff3100728c */ /* 0x000fe2000bf05270 */
[----:B------:R-:W-:Y:S11]  /*6990*/  LEA R2, R65, UR48, 0x3 ;  /* 0x0000003041027c11 */ /* 0x000ff6000f8e18ff */
[----:B------:R-:W-:Y:S01]  /*69a0*/  @P1 SHF.L.U32 R3, R97, 0x1f, RZ ;  /* 0x0000001f61031819 */ /* 0x000fe200000006ff */
[----:B------:R-:W-:Y:S06]  /*69b0*/  BRA.U !UP0, `(.L_x_109) ;  /* 0x0000000108247547 */ /* 0x000fec000b800000 */
[----:B------:R-:W-:Y:S01]  /*69c0*/  IMAD.U32 R4, RZ, RZ, UR51 ;  /* 0x00000033ff047e24 */ /* 0x000fe2000f8e00ff */
[----:B------:R-:W-:Y:S01]  /*69d0*/  MOV R0, UR37 ;  /* 0x0000002500007c02 */ /* 0x000fe20008000f00 */
[----:B------:R-:W-:Y:S03]  /*69e0*/  UIADD3 UR51, UPT, UPT, UR51, 0x1, URZ ;  /* 0x0000000133337890 */ /* 0x000fe6000fffe0ff */
[----:B------:R-:W-:Y:S01]  /*69f0*/  @P1 LEA R4, R4, UR48, 0x3 ;  /* 0x0000003004041c11 */ /* 0x000fe2000f8e18ff */
[----:B------:R-:W-:Y:S04]  /*6a00*/  UISETP.NE.AND UP0, UPT, UR51, 0x4, UPT ;  /* 0x000000043300788c */ /* 0x000fe8000bf05270 */
[----:B------:R-:W-:Y:S01]  /*6a10*/  @P1 VIADD R4, R4, 0xe0 ;  /* 0x000000e004041836 */ /* 0x000fe20000000000 */
[----:B------:R-:W-:Y:S04]  /*6a20*/  USEL UR51, UR51, URZ, UP0 ;  /* 0x000000ff33337287 */ /* 0x000fe80008000000 */
[----:B------:R-:W-:Y:S04]  /*6a30*/  @P1 PRMT R0, R0, 0x654, R4 ;  /* 0x0000065400001816 */ /* 0x000fe80000000004 */
[----:B------:R2:W-:Y:S04]  /*6a40*/  @P1 SYNCS.ARRIVE.TRANS64.RED.A1T0 RZ, [R0+URZ], RZ ;  /* 0x000000ff00ff19a7 */ /* 0x0005e800081004ff */
.L_x_109:
[----:B------:R-:W4:Y:S01]  /*6a50*/  @P1 SYNCS.PHASECHK.TRANS64.TRYWAIT P0, [R2+URZ+0xc0], R3 ;  /* 0x0000c003020015a7 */ /* 0x000f2200080011ff */
[----:B------:R-:W-:Y:S01]  /*6a60*/  BSSY B1, `(.L_x_110) ;  /* 0x0000016000017945 */ /* 0x000fe20003800000 */
[----:B----4-:R-:W-:Y:S03]  /*6a70*/  @P1 SEL R66, RZ, 0x1, !P0 ;  /* 0x00000001ff421807 */ /* 0x010fe60004000000 */
[----:B------:R-:W-:Y:S05]  /*6a80*/  @!P1 BRA `(.L_x_111) ;  /* 0x00000000004c9947 */ /* 0x000fea0003800000 */
[----:B------:R-:W-:Y:S01]  /*6a90*/  ISETP.NE.AND P0, PT, R66, RZ, PT ;  /* 0x000000ff4200720c */ /* 0x000fe20003f05270 */
[----:B------:R-:W-:Y:S01]  /*6aa0*/  BSSY B0, `(.L_x_112) ;  /* 0x000000b000007945 */ /* 0x000fe20003800000 */
[----:B------:R-:W-:Y:S11]  /*6ab0*/  ISETP.NE.AND P1, PT, R67, RZ, PT ;  /* 0x000000ff4300720c */ /* 0x000ff60003f25270 */
[----:B------:R-:W-:Y:S02]  /*6ac0*/  @!UPT UIADD3 URZ, UPT, UPT, URZ, URZ, URZ ;  /* 0x000000fffffff290 */ /* 0x000fe4000fffe0ff */
[C---:B------:R-:W-:Y:S01]  /*6ad0*/  @P1 IMAD R6, R65.reuse, 0x2000, R100 ;  /* 0x0000200041061824 */ /* 0x040fe200078e0264 */
[C---:B------:R-:W-:Y:S01]  /*6ae0*/  @P1 LEA R4, R65.reuse, R98, 0xd ;  /* 0x0000006241041211 */ /* 0x040fe200078e68ff */
[C---:B------:R-:W-:Y:S02]  /*6af0*/  @P1 IMAD R5, R65.reuse, 0x2000, R99 ;  /* 0x0000200041051824 */ /* 0x040fe400078e0263 */
[----:B------:R-:W-:Y:S01]  /*6b00*/  @P1 IMAD R3, R65, 0x2000, R106 ;  /* 0x0000200041031824 */ /* 0x000fe200078e026a */
[----:B------:R-:W-:Y:S06]  /*6b10*/  @P0 BRA `(.L_x_113) ;  /* 0x00000000000c0947 */ /* 0x000fec0003800000 */
[----:B--2---:R-:W-:Y:S04]  /*6b20*/  SHF.L.U32 R0, R97, 0x1f, RZ ;  /* 0x0000001f61007819 */ /* 0x004fe800000006ff */
[----:B------:R-:W2:Y:S02]  /*6b30*/  SYNCS.PHASECHK.TRANS64.TRYWAIT P0, [R2+URZ+0xc0], R0 ;  /* 0x0000c000020075a7 */ /* 0x000ea400080011ff */
[----:B--2---:R-:W-:Y:S05]  /*6b40*/  @!P0 BRA `(.L_x_114) ;  /* 0x0000003400248947 */ /* 0x004fea0003800000 */
.L_x_113:
[----:B------:R-:W-:Y:S05]  /*6b50*/  BSYNC B0 ;  /* 0x0000000000007941 */ /* 0x000fea0003800000 */
.L_x_112:
[----:B------:R-:W-:Y:S02]  /*6b60*/  ISETP.NE.AND P0, PT, R67, RZ, PT ;  /* 0x000000ff4300720c */ /* 0x000fe40003f05270 */
[----:B------:R-:W-:Y:S11]  /*6b70*/  IADD3 R65, PT, PT, R65, 0x1, RZ ;  /* 0x0000000141417810 */ /* 0x000ff60007ffe0ff */
[----:B------:R4:W1:Y:S04]  /*6b80*/  @P0 LDS.128 R56, [R6] ;  /* 0x0000000006380984 */ /* 0x0008680000000c00 */
[----:B------:R4:W1:Y:S04]  /*6b90*/  @P0 LDS.128 R60, [R5+0x10] ;  /* 0x00001000053c0984 */ /* 0x0008680000000c00 */
[----:B------:R4:W1:Y:S04]  /*6ba0*/  @P0 LDS.128 R68, [R4+0x20] ;  /* 0x0000200004440984 */ /* 0x0008680000000c00 */
[----:B------:R4:W1:Y:S02]  /*6bb0*/  @P0 LDS.128 R76, [R3+0x30] ;  /* 0x00003000034c0984 */ /* 0x0008640000000c00 */
.L_x_111:
[----:B------:R-:W-:Y:S05]  /*6bc0*/  BSYNC B1 ;  /* 0x0000000000017941 */ /* 0x000fea0003800000 */
.L_x_110:
[----:B--2---:R-:W-:Y:S05]  /*6bd0*/  VIADD R0, R48, 0x20 ;  /* 0x0000002030007836 */ /* 0x004fea0000000000 */
[----:B------:R-:W-:Y:S04]  /*6be0*/  SHF.R.U32.HI R0, RZ, 0x15, R0 ;  /* 0x00000015ff007819 */ /* 0x000fe80000011600 */
[----:B------:R-:W-:Y:S11]  /*6bf0*/  LOP3.LUT P0, RZ, R0, 0x3, R92, 0x48, !PT ;  /* 0x0000000300ff7812 */ /* 0x000ff6000780485c */
[----:B------:R-:W-:Y:S02]  /*6c00*/  @!UPT UIADD3 URZ, UPT, UPT, URZ, URZ, URZ ;  /* 0x000000fffffff290 */ /* 0x000fe4000fffe0ff */
[----:B------:R-:W-:Y:S05]  /*6c10*/  @!P0 BRA `(.L_x_115) ;  /* 0x0000000000408947 */ /* 0x000fea0003800000 */
[----:B------:R-:W2:Y:S01]  /*6c20*/  LDCU.64 UR8, c[0x4][0x70] ;  /* 0x01000e00ff0877ac */ /* 0x000ea20008000a00 */
[----:B----4-:R-:W-:Y:S01]  /*6c30*/  MOV R3, 0x0 ;  /* 0x0000000000037802 */ /* 0x010fe20000000f00 */
[----:B------:R-:W-:Y:S02]  /*6c40*/  HFMA2 R12, -RZ, RZ, 0, 5.9604644775390625e-08 ;  /* 0x00000001ff0c7431 */ /* 0x000fe400000001ff */
[----:B-1----:R-:W-:Y:S02]  /*6c50*/  IMAD.MOV.U32 R8, RZ, RZ, 0x192 ;  /* 0x00000192ff087424 */ /* 0x002fe400078e00ff */
[----:B------:R-:W-:Y:S01]  /*6c60*/  IMAD.MOV.U32 R13, RZ, RZ, RZ ;  /* 0x000000ffff0d7224 */ /* 0x000fe200078e00ff */
[----:B------:R-:W1:Y:S01]  /*6c70*/  LDCU.64 UR6, c[0x4][0x78] ;  /* 0x01000f00ff0677ac */ /* 0x000e620008000a00 */
[----:B------:R-:W4:Y:S01]  /*6c80*/  LDC.64 R2, c[0x4][R3] ;  /* 0x0100000003027b82 */ /* 0x000f220000000a00 */
[----:B------:R-:W5:Y:S01]  /*6c90*/  LDCU.64 UR4, c[0x4][0x10] ;  /* 0x01000200ff0477ac */ /* 0x000f620008000a00 */
[----:B--2---:R-:W-:Y:S01]  /*6ca0*/  MOV R5, UR9 ;  /* 0x0000000900057c02 */ /* 0x004fe20008000f00 */
[----:B------:R-:W-:Y:S01]  /*6cb0*/  IMAD.U32 R4, RZ, RZ, UR8 ;  /* 0x00000008ff047e24 */ /* 0x000fe2000f8e00ff */
[----:B-1----:R-:W-:Y:S01]  /*6cc0*/  MOV R7, UR7 ;  /* 0x0000000700077c02 */ /* 0x002fe20008000f00 */
[----:B------:R-:W-:Y:S01]  /*6cd0*/  IMAD.U32 R6, RZ, RZ, UR6 ;  /* 0x00000006ff067e24 */ /* 0x000fe2000f8e00ff */
[----:B-----5:R-:W-:Y:S01]  /*6ce0*/  MOV R11, UR5 ;  /* 0x00000005000b7c02 */ /* 0x020fe20008000f00 */
[----:B------:R-:W-:Y:S02]  /*6cf0*/  IMAD.U32 R10, RZ, RZ, UR4 ;  /* 0x00000004ff0a7e24 */ /* 0x000fe4000f8e00ff */
[----:B------:R-:W-:Y:S07]  /*6d00*/  LEPC R20, `(.L_x_115) ;  /* 0x000000001014794e */ /* 0x000fee0000000000 */
[----:B---34-:R-:W-:Y:S05]  /*6d10*/  CALL.ABS.NOINC R2 ;  /* 0x0000000002007343 */ /* 0x018fea0003c00000 */
.L_x_115:
[----:B------:R-:W-:Y:S05]  /*6d20*/  WARPSYNC.ALL ;  /* 0x0000000000007948 */ /* 0x000fea0003800000 */
[----:B------:R-:W-:Y:S01]  /*6d30*/  R2UR UR4, R48 ;  /* 0x00000000300472ca */ /* 0x000fe200000e0000 */
[--C-:B-1--4-:R-:W-:Y:S01]  /*6d40*/  HADD2.F32 R3, -RZ, R56.reuse.H0_H0 ;  /* 0x20000038ff037230 */ /* 0x112fe20000004100 */
[----:B------:R-:W-:Y:S01]  /*6d50*/  ISETP.NE.AND P6, PT, R107, RZ, PT ;  /* 0x000000ff6b00720c */ /* 0x000fe20003fc5270 */
[--C-:B------:R-:W-:Y:S01]  /*6d60*/  HADD2.F32 R51, -RZ, R57.reuse.H1_H1 ;  /* 0x30000039ff337230 */ /* 0x100fe20000004100 */
[----:B------:R-:W-:Y:S01]  /*6d70*/  MOV R50, UR51 ;  /* 0x0000003300327c02 */ /* 0x000fe20008000f00 */
[----:B------:R-:W-:Y:S01]  /*6d80*/  BSSY.RECONVERGENT B0, `(.L_x_116) ;  /* 0x000008c000007945 */ /* 0x000fe20003800200 */
[----:B------:R-:W-:Y:S02]  /*6d90*/  MOV R72, UR37 ;  /* 0x0000002500487c02 */ /* 0x000fe40008000f00 */
[----:B------:R-:W-:Y:S05]  /*6da0*/  ISETP.NE.AND P0, PT, R102, RZ, PT ;  /* 0x000000ff6600720c */ /* 0x000fea0003f05270 */
[----:B------:R-:W1:Y:S02]  /*6db0*/  LDTM.x32 R4, tmem[UR4+0x20] ;  /* 0x00002004000479ee */ /* 0x000e6400082c0000 */
[----:B------:R-:W-:Y:S04]  /*6dc0*/  @P6 LEA R50, R50, UR48, 0x3 ;  /* 0x0000003032326c11 */ /* 0x000fe8000f8e18ff */
[----:B------:R-:W-:Y:S04]  /*6dd0*/  @P6 IADD3 R50, PT, PT, R50, 0xe0, RZ ;  /* 0x000000e032326810 */ /* 0x000fe80007ffe0ff */
[----:B------:R-:W-:Y:S01]  /*6de0*/  @P6 PRMT R72, R72, 0x654, R50 ;  /* 0x0000065448486816 */ /* 0x000fe20000000032 */
[----:B------:R-:W-:Y:S02]  /*6df0*/  HADD2.F32 R50, -RZ, R57.H0_H0 ;  /* 0x20000039ff327230 */ /* 0x000fe40000004100 */
[C---:B-1----:R-:W-:Y:S01]  /*6e00*/  FMUL R0, R47.reuse, R4 ;  /* 0x000000042f007220 */ /* 0x042fe20000400000 */
[----:B------:R-:W-:Y:S02]  /*6e10*/  HADD2.F32 R4, -RZ, R56.H1_H1 ;  /* 0x30000038ff047230 */ /* 0x000fe40000004100 */
[C---:B------:R-:W-:Y:S01]  /*6e20*/  FMUL R2, R47.reuse, R5 ;  /* 0x000000052f027220 */ /* 0x040fe20000400000 */
[----:B------:R-:W-:Y:S01]  /*6e30*/  FMUL R7, R47, R7 ;  /* 0x000000072f077220 */ /* 0x000fe20000400000 */
[----:B------:R-:W-:Y:S01]  /*6e40*/  FFMA R0, R49, R3, R0 ;  /* 0x0000000331007223 */ /* 0x000fe20000000000 */
[----:B------:R-:W-:Y:S01]  /*6e50*/  FMUL R3, R47, R6 ;  /* 0x000000062f037220 */ /* 0x000fe20000400000 */
[----:B------:R-:W-:Y:S01]  /*6e60*/  FFMA R2, R49, R4, R2 ;  /* 0x0000000431027223 */ /* 0x000fe20000000002 */
[C---:B------:R-:W-:Y:S01]  /*6e70*/  FMUL R4, R47.reuse, R8 ;  /* 0x000000082f047220 */ /* 0x040fe20000400000 */
[----:B------:R-:W-:Y:S01]  /*6e80*/  FMUL R8, R47, R12 ;  /* 0x0000000c2f087220 */ /* 0x000fe20000400000 */
[----:B------:R-:W-:Y:S01]  /*6e90*/  FFMA R3, R49, R50, R3 ;  /* 0x0000003231037223 */ /* 0x000fe20000000003 */
[C---:B------:R-:W-:Y:S01]  /*6ea0*/  FMUL R12, R47.reuse, R16 ;  /* 0x000000102f0c7220 */ /* 0x040fe20000400000 */
[C---:B------:R-:W-:Y:S01]  /*6eb0*/  FMUL R16, R47.reuse, R20 ;  /* 0x000000142f107220 */ /* 0x040fe20000400000 */
[C---:B------:R-:W-:Y:S01]  /*6ec0*/  FMUL R20, R47.reuse, R24 ;  /* 0x000000182f147220 */ /* 0x040fe20000400000 */
[C---:B------:R-:W-:Y:S01]  /*6ed0*/  FMUL R24, R47.reuse, R28 ;  /* 0x0000001c2f187220 */ /* 0x040fe20000400000 */
[C---:B------:R-:W-:Y:S01]  /*6ee0*/  FMUL R28, R47.reuse, R32 ;  /* 0x000000202f1c7220 */ /* 0x040fe20000400000 */
[--C-:B------:R-:W-:Y:S01]  /*6ef0*/  HADD2.F32 R32, -RZ, R58.reuse.H0_H0 ;  /* 0x2000003aff207230 */ /* 0x100fe20000004100 */
[----:B------:R-:W-:Y:S01]  /*6f00*/  F2FP.F16.F32.PACK_AB R52, R2, R0 ;  /* 0x000000000234723e */ /* 0x000fe200000000ff */
[----:B------:R-:W-:Y:S02]  /*6f10*/  HADD2.F32 R0, -RZ, R58.H1_H1 ;  /* 0x3000003aff007230 */ /* 0x000fe40000004100 */
[----:B------:R-:W-:Y:S01]  /*6f20*/  FMUL R5, R47, R9 ;  /* 0x000000092f057220 */ /* 0x000fe20000400000 */
[--C-:B------:R-:W-:Y:S02]  /*6f30*/  HADD2.F32 R2, -RZ, R59.reuse.H0_H0 ;  /* 0x2000003bff027230 */ /* 0x100fe40000004100 */
[C---:B------:R-:W-:Y:S01]  /*6f40*/  FFMA R7, R49.reuse, R51, R7 ;  /* 0x0000003331077223 */ /* 0x040fe20000000007 */
[C---:B------:R-:W-:Y:S01]  /*6f50*/  FFMA R4, R49.reuse, R32, R4 ;  /* 0x0000002031047223 */ /* 0x040fe20000000004 */
[----:B------:R-:W-:Y:S02]  /*6f60*/  HADD2.F32 R32, -RZ, R59.H1_H1 ;  /* 0x3000003bff207230 */ /* 0x000fe40000004100 */
[----:B------:R-:W-:Y:S01]  /*6f70*/  FFMA R5, R49, R0, R5 ;  /* 0x0000000031057223 */ /* 0x000fe20000000005 */
[--C-:B------:R-:W-:Y:S01]  /*6f80*/  HADD2.F32 R0, -RZ, R60.reuse.H0_H0 ;  /* 0x2000003cff007230 */ /* 0x100fe20000004100 */
[----:B------:R-:W-:Y:S01]  /*6f90*/  F2FP.F16.F32.PACK_AB R53, R7, R3 ;  /* 0x000000030735723e */ /* 0x000fe200000000ff */
[----:B------:R-:W-:Y:S01]  /*6fa0*/  FMUL R6, R47, R10 ;  /* 0x0000000a2f067220 */ /* 0x000fe20000400000 */
[--C-:B------:R-:W-:Y:S01]  /*6fb0*/  HADD2.F32 R3, -RZ, R61.reuse.H0_H0 ;  /* 0x2000003dff037230 */ /* 0x100fe20000004100 */
[----:B------:R-:W-:Y:S01]  /*6fc0*/  F2FP.F16.F32.PACK_AB R54, R5, R4 ;  /* 0x000000040536723e */ /* 0x000fe200000000ff */
[----:B------:R-:W-:Y:S01]  /*6fd0*/  FMUL R11, R47, R11 ;  /* 0x0000000b2f0b7220 */ /* 0x000fe20000400000 */
[----:B------:R-:W-:Y:S01]  /*6fe0*/  FFMA R6, R49, R2, R6 ;  /* 0x0000000231067223 */ /* 0x000fe20000000006 */
[----:B------:R-:W-:Y:S02]  /*6ff0*/  HADD2.F32 R2, -RZ, R60.H1_H1 ;  /* 0x3000003cff027230 */ /* 0x000fe40000004100 */
[----:B------:R-:W-:Y:S01]  /*7000*/  FMUL R9, R47, R13 ;  /* 0x0000000d2f097220 */ /* 0x000fe20000400000 */
[C---:B------:R-:W-:Y:S01]  /*7010*/  FFMA R11, R49.reuse, R32, R11 ;  /* 0x00000020310b7223 */ /* 0x040fe2000000000b */
[----:B------:R-:W-:Y:S01]  /*7020*/  FFMA R8, R49, R0, R8 ;  /* 0x0000000031087223 */ /* 0x000fe20000000008 */
[C---:B------:R-:W-:Y:S01]  /*7030*/  FMUL R10, R47.reuse, R14 ;  /* 0x0000000e2f0a7220 */ /* 0x040fe20000400000 */
[----:B------:R-:W-:Y:S02]  /*7040*/  HADD2.F32 R0, -RZ, R61.H1_H1 ;  /* 0x3000003dff007230 */ /* 0x000fe40000004100 */
[----:B------:R-:W-:Y:S01]  /*7050*/  FMUL R15, R47, R15 ;  /* 0x0000000f2f0f7220 */ /* 0x000fe20000400000 */
[C---:B------:R-:W-:Y:S01]  /*7060*/  FFMA R9, R49.reuse, R2, R9 ;  /* 0x0000000231097223 */ /* 0x040fe20000000009 */
[C---:B------:R-:W-:Y:S01]  /*7070*/  FFMA R10, R49.reuse, R3, R10 ;  /* 0x00000003310a7223 */ /* 0x040fe2000000000a */
[--C-:B------:R-:W-:Y:S02]  /*7080*/  HADD2.F32 R2, -RZ, R62.reuse.H0_H0 ;  /* 0x2000003eff027230 */ /* 0x100fe40000004100 */
[----:B------:R-:W-:Y:S01]  /*7090*/  FFMA R15, R49, R0, R15 ;  /* 0x00000000310f7223 */ /* 0x000fe2000000000f */
[----:B------:R-:W-:Y:S02]  /*70a0*/  HADD2.F32 R3, -RZ, R62.H1_H1 ;  /* 0x3000003eff037230 */ /* 0x000fe40000004100 */
[C---:B------:R-:W-:Y:S01]  /*70b0*/  FMUL R13, R47.reuse, R17 ;  /* 0x000000112f0d7220 */ /* 0x040fe20000400000 */
[--C-:B------:R-:W-:Y:S02]  /*70c0*/  HADD2.F32 R0, -RZ, R63.reuse.H0_H0 ;  /* 0x2000003fff007230 */ /* 0x100fe40000004100 */
[----:B------:R-:W-:Y:S01]  /*70d0*/  FMUL R14, R47, R18 ;  /* 0x000000122f0e7220 */ /* 0x000fe20000400000 */
[C---:B------:R-:W-:Y:S01]  /*70e0*/  FFMA R12, R49.reuse, R2, R12 ;  /* 0x00000002310c7223 */ /* 0x040fe2000000000c */
[C---:B------:R-:W-:Y:S01]  /*70f0*/  FFMA R13, R49.reuse, R3, R13 ;  /* 0x00000003310d7223 */ /* 0x040fe2000000000d */
[----:B------:R-:W-:Y:S02]  /*7100*/  HADD2.F32 R2, -RZ, R63.H1_H1 ;  /* 0x3000003fff027230 */ /* 0x000fe40000004100 */
[----:B------:R-:W-:Y:S01]  /*7110*/  FFMA R14, R49, R0, R14 ;  /* 0x00000000310e7223 */ /* 0x000fe2000000000e */
[C---:B------:R-:W-:Y:S01]  /*7120*/  FMUL R19, R47.reuse, R19 ;  /* 0x000000132f137220 */ /* 0x040fe20000400000 */
[--C-:B------:R-:W-:Y:S02]  /*7130*/  HADD2.F32 R0, -RZ, R68.reuse.H0_H0 ;  /* 0x20000044ff007230 */ /* 0x100fe40000004100 */
[----:B------:R-:W-:Y:S01]  /*7140*/  FMUL R17, R47, R21 ;  /* 0x000000152f117220 */ /* 0x000fe20000400000 */
[--C-:B------:R-:W-:Y:S02]  /*7150*/  HADD2.F32 R3, -RZ, R69.reuse.H0_H0 ;  /* 0x20000045ff037230 */ /* 0x100fe40000004100 */
[C---:B------:R-:W-:Y:S01]  /*7160*/  FFMA R19, R49.reuse, R2, R19 ;  /* 0x0000000231137223 */ /* 0x040fe20000000013 */
[----:B------:R-:W-:Y:S02]  /*7170*/  HADD2.F32 R2, -RZ, R68.H1_H1 ;  /* 0x30000044ff027230 */ /* 0x000fe40000004100 */
        /* <DEDUP_REMOVED lines=9> */
[----:B------:R-:W-:Y:S01]  /*7210*/  FMUL R21, R47, R25 ;  /* 0x000000192f157220 */ /* 0x000fe20000400000 */
[----:B------:R-:W-:Y:S01]  /*7220*/  F2FP.F16.F32.PACK_AB R55, R11, R6 ;  /* 0x000000060b37723e */ /* 0x000fe200000000ff */
[--C-:B------:R-:W-:Y:S02]  /*7230*/  HADD2.F32 R3, -RZ, R71.reuse.H0_H0 ;  /* 0x20000047ff037230 */ /* 0x100fe40000004100 */
[----:B------:R-:W-:Y:S01]  /*7240*/  FMUL R22, R47, R26 ;  /* 0x0000001a2f167220 */ /* 0x000fe20000400000 */
[C---:B------:R-:W-:Y:S01]  /*7250*/  FFMA R20, R49.reuse, R2, R20 ;  /* 0x0000000231147223 */ /* 0x040fe20000000014 */
[C---:B------:R-:W-:Y:S01]  /*7260*/  FFMA R21, R49.reuse, R0, R21 ;  /* 0x0000000031157223 */ /* 0x040fe20000000015 */
[----:B------:R1:W-:Y:S01]  /*7270*/  STS.128 [R100+0x2000], R52 ;  /* 0x0020003464007388 */ /* 0x0003e20000000c00 */
[----:B------:R-:W-:Y:S02]  /*7280*/  HADD2.F32 R0, -RZ, R71.H1_H1 ;  /* 0x30000047ff007230 */ /* 0x000fe40000004100 */
[----:B------:R-:W-:Y:S01]  /*7290*/  FFMA R22, R49, R3, R22 ;  /* 0x0000000331167223 */ /* 0x000fe20000000016 */
[----:B------:R-:W-:Y:S01]  /*72a0*/  FMUL R27, R47, R27 ;  /* 0x0000001b2f1b7220 */ /* 0x000fe20000400000 */
[--C-:B------:R-:W-:Y:S01]  /*72b0*/  HADD2.F32 R2, -RZ, R76.reuse.H0_H0 ;  /* 0x2000004cff027230 */ /* 0x100fe20000004100 */
[----:B------:R-:W-:Y:S01]  /*72c0*/  F2FP.F16.F32.PACK_AB R8, R9, R8 ;  /* 0x000000080908723e */ /* 0x000fe200000000ff */
[----:B------:R-:W-:Y:S01]  /*72d0*/  HADD2.F32 R3, -RZ, R76.H1_H1 ;  /* 0x3000004cff037230 */ /* 0x000fe20000004100 */
[----:B------:R-:W-:Y:S01]  /*72e0*/  F2FP.F16.F32.PACK_AB R9, R15, R10 ;  /* 0x0000000a0f09723e */ /* 0x000fe200000000ff */
[----:B------:R-:W-:Y:S01]  /*72f0*/  FMUL R25, R47, R29 ;  /* 0x0000001d2f197220 */ /* 0x000fe20000400000 */
[--C-:B------:R-:W-:Y:S01]  /*7300*/  HADD2.F32 R4, -RZ, R77.reuse.H0_H0 ;  /* 0x2000004dff047230 */ /* 0x100fe20000004100 */
[----:B------:R-:W-:Y:S01]  /*7310*/  F2FP.F16.F32.PACK_AB R10, R13, R12 ;  /* 0x0000000c0d0a723e */ /* 0x000fe200000000ff */
[----:B------:R-:W-:Y:S01]  /*7320*/  FMUL R26, R47, R30 ;  /* 0x0000001e2f1a7220 */ /* 0x000fe20000400000 */
[----:B------:R-:W-:Y:S01]  /*7330*/  F2FP.F16.F32.PACK_AB R11, R19, R14 ;  /* 0x0000000e130b723e */ /* 0x000fe200000000ff */
[C---:B------:R-:W-:Y:S01]  /*7340*/  FFMA R27, R49.reuse, R0, R27 ;  /* 0x00000000311b7223 */ /* 0x040fe2000000001b */
[C---:B------:R-:W-:Y:S01]  /*7350*/  FFMA R24, R49.reuse, R2, R24 ;  /* 0x0000000231187223 */ /* 0x040fe20000000018 */
[----:B------:R-:W-:Y:S02]  /*7360*/  HADD2.F32 R0, -RZ, R77.H1_H1 ;  /* 0x3000004dff007230 */ /* 0x000fe40000004100 */
[----:B------:R-:W-:Y:S01]  /*7370*/  FFMA R25, R49, R3, R25 ;  /* 0x0000000331197223 */ /* 0x000fe20000000019 */
[----:B------:R1:W-:Y:S01]  /*7380*/  STS.128 [R99+0x2010], R8 ;  /* 0x0020100863007388 */ /* 0x0003e20000000c00 */
[----:B------:R-:W-:Y:S01]  /*7390*/  FMUL R31, R47, R31 ;  /* 0x0000001f2f1f7220 */ /* 0x000fe20000400000 */
[--C-:B------:R-:W-:Y:S02]  /*73a0*/  HADD2.F32 R2, -RZ, R78.reuse.H0_H0 ;  /* 0x2000004eff027230 */ /* 0x100fe40000004100 */
[----:B------:R-:W-:Y:S01]  /*73b0*/  FFMA R26, R49, R4, R26 ;  /* 0x00000004311a7223 */ /* 0x000fe2000000001a */
[----:B------:R-:W-:Y:S02]  /*73c0*/  HADD2.F32 R3, -RZ, R78.H1_H1 ;  /* 0x3000004eff037230 */ /* 0x000fe40000004100 */
[----:B------:R-:W-:Y:S01]  /*73d0*/  FMUL R29, R47, R33 ;  /* 0x000000212f1d7220 */ /* 0x000fe20000400000 */
[--C-:B------:R-:W-:Y:S01]  /*73e0*/  HADD2.F32 R4, -RZ, R79.reuse.H0_H0 ;  /* 0x2000004fff047230 */ /* 0x100fe20000004100 */
[----:B------:R-:W-:Y:S01]  /*73f0*/  F2FP.F16.F32.PACK_AB R16, R17, R16 ;  /* 0x000000101110723e */ /* 0x000fe200000000ff */
[----:B------:R-:W-:Y:S01]  /*7400*/  FMUL R30, R47, R34 ;  /* 0x000000222f1e7220 */ /* 0x000fe20000400000 */
        /* <DEDUP_REMOVED lines=14> */
[----:B------:R-:W-:Y:S02]  /*74f0*/  F2FP.F16.F32.PACK_AB R27, R35, R30 ;  /* 0x0000001e231b723e */ /* 0x000fe400000000ff */
[----:B------:R-:W-:Y:S02]  /*7500*/  LEA R0, R65, UR48, 0x3 ;  /* 0x0000003041007c11 */ /* 0x000fe4000f8e18ff */
[----:B------:R-:W-:Y:S01]  /*7510*/  @P6 SHF.L.U32 R2, R97, 0x1f, RZ ;  /* 0x0000001f61026819 */ /* 0x000fe200000006ff */
        /* <DEDUP_REMOVED lines=9> */
[----:B------:R-:W-:Y:S02]  /*75b0*/  UIADD3 UR8, UP0, UPT, UR52, 0x680, URZ ;  /* 0x0000068034087890 */ /* 0x000fe4000ff1e0ff */
[----:B------:R-:W-:Y:S02]  /*75c0*/  UIADD3 UR5, UPT, UPT, UR41, 0x20, URZ ;  /* 0x0000002029057890 */ /* 0x000fe4000fffe0ff */
[----:B------:R-:W-:Y:S02]  /*75d0*/  UIADD3 UR4, UPT, UPT, UR48, 0x2200, URZ ;  /* 0x0000220030047890 */ /* 0x000fe4000fffe0ff */
[----:B------:R-:W-:Y:S01]  /*75e0*/  UIADD3.X UR9, UPT, UPT, URZ, UR53, URZ, UP0, !UPT ;  /* 0x00000035ff097290 */ /* 0x000fe200087fe4ff */
[----:B------:R-:W-:Y:S01]  /*75f0*/  UMOV UR6, UR42 ;  /* 0x0000002a00067c82 */ /* 0x000fe20008000000 */
[----:B------:R-:W-:Y:S07]  /*7600*/  UMOV UR7, UR36 ;  /* 0x0000002400077c82 */ /* 0x000fee0008000000 */
[----:B------:R2:W-:Y:S01]  /*7610*/  UTMASTG.3D [UR4], [UR8] ;  /* 0x00000004080073b5 */ /* 0x0005e20008010000 */
[----:B------:R0:W-:Y:S01]  /*7620*/  UTMACMDFLUSH ;  /* 0x00000000000079b7 */ /* 0x0001e20000000000 */
[----:B--2---:R-:W-:Y:S04]  /*7630*/  DEPBAR.LE SB0, 0x1 ;  /* 0x000080400000791a */ /* 0x004fe80000000000 */
.L_x_117:
[----:B------:R-:W-:Y:S05]  /*7640*/  BSYNC.RECONVERGENT B0 ;  /* 0x0000000000007941 */ /* 0x000fea0003800200 */
.L_x_116:
[----:B------:R-:W-:Y:S01]  /*7650*/  BAR.SYNC.DEFER_BLOCKING 0x1, 0x80 ;  /* 0x0042000000007b1d */ /* 0x000fe20000010000 */
[----:B------:R-:W-:Y:S04]  /*7660*/  UIADD3 UR40, UPT, UPT, UR51, 0x1, URZ ;  /* 0x0000000133287890 */ /* 0x000fe8000fffe0ff */
[----:B------:R-:W-:Y:S04]  /*7670*/  UISETP.NE.AND UP0, UPT, UR40, 0x4, UPT ;  /* 0x000000042800788c */ /* 0x000fe8000bf05270 */
[----:B------:R-:W-:Y:S01]  /*7680*/  USEL UR40, UR40, URZ, UP0 ;  /* 0x000000ff28287287 */ /* 0x000fe20008000000 */
[----:B------:R2:W-:Y:S01]  /*7690*/  @P6 SYNCS.ARRIVE.TRANS64.RED.A1T0 RZ, [R72+URZ], RZ ;  /* 0x000000ff48ff69a7 */ /* 0x0005e200081004ff */
[----:B------:R-:W-:Y:S01]  /*76a0*/  BSSY B1, `(.L_x_118) ;  /* 0x0000017000017945 */ /* 0x000fe20003800000 */
[----:B------:R-:W4:Y:S02]  /*76b0*/  @P6 SYNCS.PHASECHK.TRANS64.TRYWAIT P0, [R0+URZ+0xc0], R2 ;  /* 0x0000c002000065a7 */ /* 0x000f2400080011ff */
[----:B----4-:R-:W-:Y:S01]  /*76c0*/  @P6 SEL R66, RZ, 0x1, !P0 ;  /* 0x00000001ff426807 */ /* 0x010fe20004000000 */
[----:B--2---:R-:W-:Y:S06]  /*76d0*/  @!P6 BRA `(.L_x_119) ;  /* 0x00000000004ce947 */ /* 0x004fec0003800000 */
        /* <DEDUP_REMOVED lines=9> */
[----:B------:R-:W-:Y:S04]  /*7770*/  SHF.L.U32 R6, R97, 0x1f, RZ ;  /* 0x0000001f61067819 */ /* 0x000fe800000006ff */
[----:B------:R-:W2:Y:S02]  /*7780*/  SYNCS.PHASECHK.TRANS64.TRYWAIT P0, [R0+URZ+0xc0], R6 ;  /* 0x0000c006000075a7 */ /* 0x000ea400080011ff */
[----:B--2---:R-:W-:Y:S05]  /*7790*/  @!P0 BRA `(.L_x_122) ;  /* 0x0000002800248947 */ /* 0x004fea0003800000 */
.L_x_121:
[----:B------:R-:W-:Y:S05]  /*77a0*/  BSYNC B0 ;  /* 0x0000000000007941 */ /* 0x000fea0003800000 */
.L_x_120:
[----:B------:R-:W-:Y:S02]  /*77b0*/  ISETP.NE.AND P0, PT, R67, RZ, PT ;  /* 0x000000ff4300720c */ /* 0x000fe40003f05270 */
[----:B------:R-:W-:Y:S11]  /*77c0*/  IADD3 R65, PT, PT, R65, 0x1, RZ ;  /* 0x0000000141417810 */ /* 0x000ff60007ffe0ff */
[----:B------:R4:W1:Y:S04]  /*77d0*/  @P0 LDS.128 R56, [R5] ;  /* 0x0000000005380984 */ /* 0x0008680000000c00 */
[----:B------:R4:W1:Y:S04]  /*77e0*/  @P0 LDS.128 R60, [R4+0x10] ;  /* 0x00001000043c0984 */ /* 0x0008680000000c00 */
[----:B------:R4:W1:Y:S04]  /*77f0*/  @P0 LDS.128 R68, [R3+0x20] ;  /* 0x0000200003440984 */ /* 0x0008680000000c00 */
[----:B------:R4:W1:Y:S02]  /*7800*/  @P0 LDS.128 R76, [R2+0x30] ;  /* 0x00003000024c0984 */ /* 0x0008640000000c00 */
.L_x_119:
[----:B------:R-:W-:Y:S05]  /*7810*/  BSYNC B1 ;  /* 0x0000000000017941 */ /* 0x000fea0003800000 */
.L_x_118:
        /* <DEDUP_REMOVED lines=21> */
.L_x_123:
        /* <DEDUP_REMOVED lines=146> */
.L_x_125:
[----:B------:R-:W-:Y:S05]  /*8290*/  BSYNC.RECONVERGENT B0 ;  /* 0x0000000000007941 */ /* 0x000fea0003800200 */
.L_x_124:
        /* <DEDUP_REMOVED lines=21> */
.L_x_129:
[----:B------:R-:W-:Y:S05]  /*83f0*/  BSYNC B0 ;  /* 0x0000000000007941 */ /* 0x000fea0003800000 */
.L_x_128:
[----:B------:R-:W-:Y:S11]  /*8400*/  ISETP.NE.AND P0, PT, R67, RZ, PT ;  /* 0x000000ff4300720c */ /* 0x000ff60003f05270 */
[----:B------:R-:W-:Y:S02]  /*8410*/  @!UPT UIADD3 URZ, UPT, UPT, URZ, URZ, URZ ;  /* 0x000000fffffff290 */ /* 0x000fe4000fffe0ff */
[----:B------:R4:W1:Y:S04]  /*8420*/  @P0 LDS.128 R56, [R4] ;  /* 0x0000000004380984 */ /* 0x0008680000000c00 */
[----:B------:R4:W1:Y:S04]  /*8430*/  @P0 LDS.128 R60, [R3+0x10] ;  /* 0x00001000033c0984 */ /* 0x0008680000000c00 */
[----:B------:R4:W1:Y:S04]  /*8440*/  @P0 LDS.128 R68, [R2+0x20] ;  /* 0x0000200002440984 */ /* 0x0008680000000c00 */
[----:B------:R4:W1:Y:S02]  /*8450*/  @P0 LDS.128 R76, [R65+0x30] ;  /* 0x00003000414c0984 */ /* 0x0008640000000c00 */
.L_x_127:
[----:B------:R-:W-:Y:S05]  /*8460*/  BSYNC B1 ;  /* 0x0000000000017941 */ /* 0x000fea0003800000 */
.L_x_126:
        /* <DEDUP_REMOVED lines=21> */
.L_x_131:
[----:B------:R-:W-:Y:S01]  /*85c0*/  ISETP.NE.AND P0, PT, R102, RZ, PT ;  /* 0x000000ff6600720c */ /* 0x000fe20003f05270 */
[----:B------:R-:W-:Y:S05]  /*85d0*/  WARPSYNC.ALL ;  /* 0x0000000000007948 */ /* 0x000fea0003800000 */
[----:B------:R-:W-:Y:S01]  /*85e0*/  R2UR UR4, R48 ;  /* 0x00000000300472ca */ /* 0x000fe200000e0000 */
[--C-:B-1----:R-:W-:Y:S01]  /*85f0*/  HADD2.F32 R0, -RZ, R56.reuse.H0_H0 ;  /* 0x20000038ff007230 */ /* 0x102fe20000004100 */
[----:B------:R-:W-:Y:S01]  /*8600*/  R2UR UR5, R64 ;  /* 0x00000000400572ca */ /* 0x000fe200000e0000 */
[----:B----4-:R-:W-:Y:S01]  /*8610*/  HADD2.F32 R2, -RZ, R56.H1_H1 ;  /* 0x30000038ff027230 */ /* 0x010fe20000004100 */
[----:B------:R-:W-:Y:S01]  /*8620*/  BSSY.RECONVERGENT B0, `(.L_x_132) ;  /* 0x0000089000007945 */ /* 0x000fe20003800200 */
[--C-:B------:R-:W-:Y:S02]  /*8630*/  HADD2.F32 R3, -RZ, R57.reuse.H0_H0 ;  /* 0x20000039ff037230 */ /* 0x100fe40000004100 */
[----:B------:R-:W-:Y:S02]  /*8640*/  HADD2.F32 R48, -RZ, R57.H1_H1 ;  /* 0x30000039ff307230 */ /* 0x000fe40000004100 */
[--C-:B------:R-:W-:Y:S02]  /*8650*/  HADD2.F32 R50, -RZ, R58.reuse.H0_H0 ;  /* 0x2000003aff327230 */ /* 0x100fe40000004100 */
[----:B------:R-:W-:Y:S02]  /*8660*/  HADD2.F32 R51, -RZ, R58.H1_H1 ;  /* 0x3000003aff337230 */ /* 0x000fe40000004100 */
[----:B------:R-:W1:Y:S01]  /*8670*/  LDTM.x32 R4, tmem[UR4+0x60] ;  /* 0x00006004000479ee */ /* 0x000e6200082c0000 */
[----:B------:R-:W-:Y:S01]  /*8680*/  NOP ;  /* 0x0000000000007918 */ /* 0x000fe20000000000 */
[----:B------:R-:W-:Y:S01]  /*8690*/  UIADD3 UR5, UPT, UPT, UR5, 0x150, URZ ;  /* 0x0000015005057890 */ /* 0x000fe2000fffe0ff */
[--C-:B------:R-:W-:Y:S02]  /*86a0*/  HADD2.F32 R52, -RZ, R59.reuse.H0_H0 ;  /* 0x2000003bff347230 */ /* 0x100fe40000004100 */
[----:B------:R-:W-:Y:S01]  /*86b0*/  HADD2.F32 R53, -RZ, R59.H1_H1 ;  /* 0x3000003bff357230 */ /* 0x000fe20000004100 */
[----:B------:R-:W-:Y:S01]  /*86c0*/  UPRMT UR5, UR37, 0x654, UR5 ;  /* 0x0000065425057896 */ /* 0x000fe20008000005 */
[--C-:B------:R-:W-:Y:S02]  /*86d0*/  HADD2.F32 R54, -RZ, R60.reuse.H0_H0 ;  /* 0x2000003cff367230 */ /* 0x100fe40000004100 */
[----:B------:R-:W-:Y:S02]  /*86e0*/  HADD2.F32 R55, -RZ, R60.H1_H1 ;  /* 0x3000003cff377230 */ /* 0x000fe40000004100 */
[--C-:B------:R-:W-:Y:S02]  /*86f0*/  HADD2.F32 R56, -RZ, R61.reuse.H0_H0 ;  /* 0x2000003dff387230 */ /* 0x100fe40000004100 */
[----:B------:R-:W-:Y:S02]  /*8700*/  HADD2.F32 R57, -RZ, R61.H1_H1 ;  /* 0x3000003dff397230 */ /* 0x000fe40000004100 */
[----:B-1----:R-:W-:Y:S01]  /*8710*/  SYNCS.ARRIVE.TRANS64.RED.A1T0 RZ, [UR5], RZ ;  /* 0x000000ffffff79a7 */ /* 0x002fe20008100405 */
[--C-:B------:R-:W-:Y:S02]  /*8720*/  HADD2.F32 R58, -RZ, R62.reuse.H0_H0 ;  /* 0x2000003eff3a7230 */ /* 0x100fe40000004100 */
[----:B------:R-:W-:Y:S02]  /*8730*/  HADD2.F32 R59, -RZ, R62.H1_H1 ;  /* 0x3000003eff3b7230 */ /* 0x000fe40000004100 */
[--C-:B------:R-:W-:Y:S02]  /*8740*/  HADD2.F32 R60, -RZ, R63.reuse.H0_H0 ;  /* 0x2000003fff3c7230 */ /* 0x100fe40000004100 */
[----:B------:R-:W-:Y:S02]  /*8750*/  HADD2.F32 R61, -RZ, R63.H1_H1 ;  /* 0x3000003fff3d7230 */ /* 0x000fe40000004100 */
[C---:B------:R-:W-:Y:S01]  /*8760*/  FMUL R4, R47.reuse, R4 ;  /* 0x000000042f047220 */ /* 0x040fe20000400000 */
[C---:B------:R-:W-:Y:S01]  /*8770*/  FMUL R5, R47.reuse, R5 ;  /* 0x000000052f057220 */ /* 0x040fe20000400000 */
[C---:B------:R-:W-:Y:S01]  /*8780*/  FMUL R6, R47.reuse, R6 ;  /* 0x000000062f067220 */ /* 0x040fe20000400000 */
[----:B------:R-:W-:Y:S01]  /*8790*/  FMUL R7, R47, R7 ;  /* 0x000000072f077220 */ /* 0x000fe20000400000 */
[C---:B------:R-:W-:Y:S01]  /*87a0*/  FFMA R4, R49.reuse, R0, R4 ;  /* 0x0000000031047223 */ /* 0x040fe20000000004 */
[C---:B------:R-:W-:Y:S01]  /*87b0*/  FFMA R5, R49.reuse, R2, R5 ;  /* 0x0000000231057223 */ /* 0x040fe20000000005 */
[C---:B------:R-:W-:Y:S01]  /*87c0*/  FFMA R6, R49.reuse, R3, R6 ;  /* 0x0000000331067223 */ /* 0x040fe20000000006 */
[----:B------:R-:W-:Y:S01]  /*87d0*/  FFMA R7, R49, R48, R7 ;  /* 0x0000003031077223 */ /* 0x000fe20000000007 */
[C---:B------:R-:W-:Y:S01]  /*87e0*/  FMUL R8, R47.reuse, R8 ;  /* 0x000000082f087220 */ /* 0x040fe20000400000 */
[----:B------:R-:W-:Y:S01]  /*87f0*/  FMUL R9, R47, R9 ;  /* 0x000000092f097220 */ /* 0x000fe20000400000 */
[----:B------:R-:W-:Y:S01]  /*8800*/  F2FP.F16.F32.PACK_AB R4, R5, R4 ;  /* 0x000000040504723e */ /* 0x000fe200000000ff */
[----:B------:R-:W-:Y:S01]  /*8810*/  FMUL R0, R47, R10 ;  /* 0x0000000a2f007220 */ /* 0x000fe20000400000 */
[----:B------:R-:W-:Y:S01]  /*8820*/  F2FP.F16.F32.PACK_AB R5, R7, R6 ;  /* 0x000000060705723e */ /* 0x000fe200000000ff */
[C---:B------:R-:W-:Y:S01]  /*8830*/  FFMA R8, R49.reuse, R50, R8 ;  /* 0x0000003231087223 */ /* 0x040fe20000000008 */
[C---:B------:R-:W-:Y:S01]  /*8840*/  FFMA R9, R49.reuse, R51, R9 ;  /* 0x0000003331097223 */ /* 0x040fe20000000009 */
[----:B------:R-:W-:Y:S01]  /*8850*/  FFMA R0, R49, R52, R0 ;  /* 0x0000003431007223 */ /* 0x000fe20000000000 */
[C---:B------:R-:W-:Y:S01]  /*8860*/  FMUL R2, R47.reuse, R11 ;  /* 0x0000000b2f027220 */ /* 0x040fe20000400000 */
[C---:B------:R-:W-:Y:S01]  /*8870*/  FMUL R3, R47.reuse, R12 ;  /* 0x0000000c2f037220 */ /* 0x040fe20000400000 */
[----:B------:R-:W-:Y:S01]  /*8880*/  FMUL R10, R47, R13 ;  /* 0x0000000d2f0a7220 */ /* 0x000fe20000400000 */
[----:B------:R-:W-:Y:S01]  /*8890*/  F2FP.F16.F32.PACK_AB R6, R9, R8 ;  /* 0x000000080906723e */ /* 0x000fe200000000ff */
[C---:B------:R-:W-:Y:S01]  /*88a0*/  FFMA R2, R49.reuse, R53, R2 ;  /* 0x0000003531027223 */ /* 0x040fe20000000002 */
[C---:B------:R-:W-:Y:S01]  /*88b0*/  FFMA R3, R49.reuse, R54, R3 ;  /* 0x0000003631037223 */ /* 0x040fe20000000003 */
[----:B------:R-:W-:Y:S01]  /*88c0*/  FFMA R10, R49, R55, R10 ;  /* 0x00000037310a7223 */ /* 0x000fe2000000000a */
[C---:B------:R-:W-:Y:S01]  /*88d0*/  FMUL R11, R47.reuse, R14 ;  /* 0x0000000e2f0b7220 */ /* 0x040fe20000400000 */
[C---:B------:R-:W-:Y:S01]  /*88e0*/  FMUL R15, R47.reuse, R15 ;  /* 0x0000000f2f0f7220 */ /* 0x040fe20000400000 */
[C---:B------:R-:W-:Y:S01]  /*88f0*/  FMUL R12, R47.reuse, R16 ;  /* 0x000000102f0c7220 */ /* 0x040fe20000400000 */
[----:B------:R-:W-:Y:S01]  /*8900*/  FMUL R13, R47, R17 ;  /* 0x000000112f0d7220 */ /* 0x000fe20000400000 */
[----:B------:R-:W-:Y:S01]  /*8910*/  FFMA R11, R49, R56, R11 ;  /* 0x00000038310b7223 */ /* 0x000fe2000000000b */
[----:B------:R-:W-:Y:S01]  /*8920*/  FMUL R14, R47, R18 ;  /* 0x000000122f0e7220 */ /* 0x000fe20000400000 */
[----:B------:R-:W-:Y:S01]  /*8930*/  FFMA R15, R49, R57, R15 ;  /* 0x00000039310f7223 */ /* 0x000fe2000000000f */
[--C-:B------:R-:W-:Y:S02]  /*8940*/  HADD2.F32 R62, -RZ, R68.reuse.H0_H0 ;  /* 0x20000044ff3e7230 */ /* 0x100fe40000004100 */
[----:B------:R-:W-:Y:S01]  /*8950*/  FMUL R19, R47, R19 ;  /* 0x000000132f137220 */ /* 0x000fe20000400000 */
[----:B------:R-:W-:Y:S01]  /*8960*/  F2FP.F16.F32.PACK_AB R7, R2, R0 ;  /* 0x000000000207723e */ /* 0x000fe200000000ff */
[----:B------:R-:W-:Y:S01]  /*8970*/  FFMA R12, R49, R58, R12 ;  /* 0x0000003a310c7223 */ /* 0x000fe2000000000c */
[----:B------:R-:W-:Y:S02]  /*8980*/  HADD2.F32 R63, -RZ, R68.H1_H1 ;  /* 0x30000044ff3f7230 */ /* 0x000fe40000004100 */
[----:B------:R-:W-:Y:S01]  /*8990*/  FMUL R16, R47, R20 ;  /* 0x000000142f107220 */ /* 0x000fe20000400000 */
[----:B------:R-:W-:Y:S01]  /*89a0*/  FFMA R13, R49, R59, R13 ;  /* 0x0000003b310d7223 */ /* 0x000fe2000000000d */
[----:B------:R1:W-:Y:S01]  /*89b0*/  STS.128 [R100+0x6000], R4 ;  /* 0x0060000464007388 */ /* 0x0003e20000000c00 */
[--C-:B------:R-:W-:Y:S02]  /*89c0*/  HADD2.F32 R64, -RZ, R69.reuse.H0_H0 ;  /* 0x20000045ff407230 */ /* 0x100fe40000004100 */
[----:B------:R-:W-:Y:S01]  /*89d0*/  FMUL R17, R47, R21 ;  /* 0x000000152f117220 */ /* 0x000fe20000400000 */
[----:B------:R-:W-:Y:S01]  /*89e0*/  FFMA R14, R49, R60, R14 ;  /* 0x0000003c310e7223 */ /* 0x000fe2000000000e */
[----:B------:R-:W-:Y:S02]  /*89f0*/  HADD2.F32 R65, -RZ, R69.H1_H1 ;  /* 0x30000045ff417230 */ /* 0x000fe40000004100 */
[----:B------:R-:W-:Y:S01]  /*8a00*/  FMUL R18, R47, R22 ;  /* 0x000000162f127220 */ /* 0x000fe20000400000 */
[----:B------:R-:W-:Y:S01]  /*8a10*/  FFMA R19, R49, R61, R19 ;  /* 0x0000003d31137223 */ /* 0x000fe20000000013 */
        /* <DEDUP_REMOVED lines=11> */
[----:B------:R-:W-:Y:S01]  /*8ad0*/  F2FP.F16.F32.PACK_AB R8, R10, R3 ;  /* 0x000000030a08723e */ /* 0x000fe200000000ff */
[----:B------:R-:W-:Y:S01]  /*8ae0*/  FFMA R23, R49, R65, R23 ;  /* 0x0000004131177223 */ /* 0x000fe20000000017 */
[----:B------:R-:W-:Y:S01]  /*8af0*/  F2FP.F16.F32.PACK_AB R9, R15, R11 ;  /* 0x0000000b0f09723e */ /* 0x000fe200000000ff */
[--C-:B------:R-:W-:Y:S02]  /*8b00*/  HADD2.F32 R70, -RZ, R76.reuse.H0_H0 ;  /* 0x2000004cff467230 */ /* 0x100fe40000004100 */
[----:B------:R-:W-:Y:S01]  /*8b10*/  FMUL R27, R47, R27 ;  /* 0x0000001b2f1b7220 */ /* 0x000fe20000400000 */
[----:B------:R-:W-:Y:S01]  /*8b20*/  F2FP.F16.F32.PACK_AB R10, R13, R12 ;  /* 0x0000000c0d0a723e */ /* 0x000fe200000000ff */
[----:B------:R-:W-:Y:S01]  /*8b30*/  FFMA R20, R49, R66, R20 ;  /* 0x0000004231147223 */ /* 0x000fe20000000014 */
[----:B------:R-:W-:Y:S01]  /*8b40*/  F2FP.F16.F32.PACK_AB R11, R19, R14 ;  /* 0x0000000e130b723e */ /* 0x000fe200000000ff */
[----:B------:R-:W-:Y:S02]  /*8b50*/  HADD2.F32 R71, -RZ, R76.H1_H1 ;  /* 0x3000004cff477230 */ /* 0x000fe40000004100 */
[----:B------:R-:W-:Y:S01]  /*8b60*/  FMUL R24, R47, R28 ;  /* 0x0000001c2f187220 */ /* 0x000fe20000400000 */
[----:B------:R-:W-:Y:S01]  /*8b70*/  FFMA R21, R49, R67, R21 ;  /* 0x0000004331157223 */ /* 0x000fe20000000015 */
[--C-:B------:R-:W-:Y:S01]  /*8b80*/  HADD2.F32 R72, -RZ, R77.reuse.H0_H0 ;  /* 0x2000004dff487230 */ /* 0x100fe20000004100 */
[----:B------:R1:W-:Y:S01]  /*8b90*/  STS.128 [R99+0x6010], R8 ;  /* 0x0060100863007388 */ /* 0x0003e20000000c00 */
        /* <DEDUP_REMOVED lines=49> */
.L_x_133:
[----:B------:R-:W-:Y:S05]  /*8eb0*/  BSYNC.RECONVERGENT B0 ;  /* 0x0000000000007941 */ /* 0x000fea0003800200 */
.L_x_132:
[----:B------:R-:W-:Y:S01]  /*8ec0*/  BAR.SYNC.DEFER_BLOCKING 0x1, 0x80 ;  /* 0x0042000000007b1d */ /* 0x000fe20000010000 */
[----:B------:R-:W-:Y:S01]  /*8ed0*/  UISETP.NE.AND UP0, UPT, UR49, -0x4, UPT ;  /* 0xfffffffc3100788c */ /* 0x000fe2000bf05270 */
[----:B------:R-:W-:Y:S08]  /*8ee0*/  IADD3 R45, PT, PT, R45, 0x1, RZ ;  /* 0x000000012d2d7810 */ /* 0x000ff00007ffe0ff */
[----:B------:R-:W-:Y:S05]  /*8ef0*/  BRA.U !UP0, `(.L_x_134) ;  /* 0x0000000108287547 */ /* 0x000fea000b800000 */
[----:B------:R-:W-:Y:S01]  /*8f00*/  ISETP.NE.AND P0, PT, R107, RZ, PT ;  /* 0x000000ff6b00720c */ /* 0x000fe20003f05270 */
[----:B------:R-:W-:Y:S01]  /*8f10*/  IMAD.U32 R2, RZ, RZ, UR51 ;  /* 0x00000033ff027e24 */ /* 0x000fe2000f8e00ff */
[----:B------:R-:W-:Y:S01]  /*8f20*/  UIADD3 UR51, UPT, UPT, UR51, 0x1, URZ ;  /* 0x0000000133337890 */ /* 0x000fe2000fffe0ff */
[----:B------:R-:W-:Y:S03]  /*8f30*/  IMAD.U32 R0, RZ, RZ, UR37 ;  /* 0x00000025ff007e24 */ /* 0x000fe6000f8e00ff */
[----:B------:R-:W-:Y:S04]  /*8f40*/  UISETP.NE.AND UP0, UPT, UR51, 0x4, UPT ;  /* 0x000000043300788c */ /* 0x000fe8000bf05270 */
[----:B------:R-:W-:Y:S03]  /*8f50*/  USEL UR51, UR51, URZ, UP0 ;  /* 0x000000ff33337287 */ /* 0x000fe60008000000 */
[----:B------:R-:W-:Y:S05]  /*8f60*/  @P0 LEA R2, R2, UR48, 0x3 ;  /* 0x0000003002020c11 */ /* 0x000fea000f8e18ff */
[----:B------:R-:W-:Y:S05]  /*8f70*/  @P0 VIADD R2, R2, 0xe0 ;  /* 0x000000e002020836 */ /* 0x000fea0000000000 */
[----:B------:R-:W-:Y:S04]  /*8f80*/  @P0 PRMT R0, R0, 0x654, R2 ;  /* 0x0000065400000816 */ /* 0x000fe80000000002 */
[----:B------:R2:W-:Y:S03]  /*8f90*/  @P0 SYNCS.ARRIVE.TRANS64.RED.A1T0 RZ, [R0+URZ], RZ ;  /* 0x000000ff00ff09a7 */ /* 0x0005e600081004ff */
.L_x_134:
[----:B------:R-:W-:Y:S01]  /*8fa0*/  ISETP.NE.AND P2, PT, R103, RZ, PT ;  /* 0x000000ff6700720c */ /* 0x000fe20003f45270 */
[----:B------:R-:W-:Y:S01]  /*8fb0*/  UIADD3 UR49, UPT, UPT, UR49, 0x4, URZ ;  /* 0x0000000431317890 */ /* 0x000fe2000fffe0ff */
[----:B------:R-:W-:Y:S01]  /*8fc0*/  ISETP.NE.AND P0, PT, R105, 0x2, PT ;  /* 0x000000026900780c */ /* 0x000fe20003f05270 */
[----:B------:R-:W-:Y:S01]  /*8fd0*/  IMAD.IADD R14, R43, 0x1, R86 ;  /* 0x000000012b0e7824 */ /* 0x000fe200078e0256 */
[----:B------:R-:W-:Y:S01]  /*8fe0*/  ISETP.NE.AND P1, PT, R45, 0x4, PT ;  /* 0x000000042d00780c */ /* 0x000fe20003f25270 */
[----:B------:R-:W-:Y:S01]  /*8ff0*/  IMAD.IADD R15, R44, 0x1, R87 ;  /* 0x000000012c0f7824 */ /* 0x000fe200078e0257 */
[----:B------:R-:W-:Y:S02]  /*9000*/  SEL R2, RZ, 0x1, P0 ;  /* 0x00000001ff027807 */ /* 0x000fe40000000000 */
[----:B--2---:R-:W-:Y:S02]  /*9010*/  SEL R0, RZ, 0x1, P1 ;  /* 0x00000001ff007807 */ /* 0x004fe40000800000 */
[----:B------:R-:W-:Y:S02]  /*9020*/  LOP3.LUT R95, R95, R2, RZ, 0x3c, !PT ;  /* 0x000000025f5f7212 */ /* 0x000fe400078e3cff */
[----:B------:R-:W-:Y:S02]  /*9030*/  LOP3.LUT R96, R96, R0, RZ, 0x3c, !PT ;  /* 0x0000000060607212 */ /* 0x000fe400078e3cff */
[----:B------:R-:W-:Y:S02]  /*9040*/  @P2 R2UR UR36, R94 ;  /* 0x000000005e2422ca */ /* 0x000fe400000e0000 */
[----:B------:R-:W-:Y:S02]  /*9050*/  SEL R105, R105, RZ, P0 ;  /* 0x000000ff69697207 */ /* 0x000fe40000000000 */
[----:B------:R-:W-:Y:S01]  /*9060*/  SEL R45, R45, RZ, P1 ;  /* 0x000000ff2d2d7207 */ /* 0x000fe20000800000 */
[----:B------:R-:W-:Y:S10]  /*9070*/  @P2 BRA `(.L_x_135) ;  /* 0xffffffc000502947 */ /* 0x000ff4000383ffff */
[----:B------:R-:W-:-:S09]  /*9080*/  UISETP.NE.AND UP0, UPT, UR50, URZ, UPT ;  /* 0x000000ff3200728c */ /* 0x000fd2000bf05270 */
[----:B------:R-:W-:Y:S05]  /*9090*/  BRA.U !UP0, `(.L_x_136) ;  /* 0x0000000108487547 */ /* 0x000fea000b800000 */
[----:B------:R-:W2:Y:S02]  /*90a0*/  LDCU.64 UR4, c[0x0][0x890] ;  /* 0x00011200ff0477ac */ /* 0x000ea40008000a00 */
[----:B--2---:R-:W-:-:S04]  /*90b0*/  UISETP.NE.U32.AND UP0, UPT, UR4, URZ, UPT ;  /* 0x000000ff0400728c */ /* 0x004fc8000bf05070 */
[----:B------:R-:W-:-:S09]  /*90c0*/  UISETP.NE.AND.EX UP0, UPT, UR5, URZ, UPT, UP0 ;  /* 0x000000ff0500728c */ /* 0x000fd2000bf05300 */
[----:B------:R-:W-:Y:S05]  /*90d0*/  BRA.U UP0, `(.L_x_137) ;  /* 0x00000001000c7547 */ /* 0x000fea000b800000 */
[----:B------:R-:W-:-:S13]  /*90e0*/  FSETP.NEU.AND P0, PT, R49, RZ, PT ;  /* 0x000000ff3100720b */ /* 0x000fda0003f0d000 */
[----:B------:R-:W-:Y:S05]  /*90f0*/  @!P0 EXIT ;  /* 0x000000000000894d */ /* 0x000fea0003800000 */
[----:B------:R-:W-:Y:S05]  /*9100*/  BRA `(.L_x_136) ;  /* 0x00000000002c7947 */ /* 0x000fea0003800000 */
.L_x_137:
[----:B------:R-:W-:Y:S01]  /*9110*/  ISETP.NE.AND P0, PT, R104, RZ, PT ;  /* 0x000000ff6800720c */ /* 0x000fe20003f05270 */
[----:B------:R-:W-:-:S12]  /*9120*/  BSSY.RECONVERGENT B0, `(.L_x_136) ;  /* 0x0000009000007945 */ /* 0x000fd80003800200 */
[----:B------:R-:W-:Y:S05]  /*9130*/  @P0 BRA `(.L_x_138) ;  /* 0x0000000000140947 */ /* 0x000fea0003800000 */
[----:B------:R-:W2:Y:S02]  /*9140*/  LDCU.64 UR4, c[0x0][0x888] ;  /* 0x00011100ff0477ac */ /* 0x000ea40008000a00 */
[----:B--2---:R-:W-:-:S04]  /*9150*/  ISETP.NE.U32.AND P0, PT, RZ, UR4, PT ;  /* 0x00000004ff007c0c */ /* 0x004fc8000bf05070 */
[----:B------:R-:W-:-:S13]  /*9160*/  ISETP.NE.AND.EX P0, PT, RZ, UR5, PT, P0 ;  /* 0x00000005ff007c0c */ /* 0x000fda000bf05300 */
[----:B------:R-:W-:Y:S05]  /*9170*/  @!P0 EXIT ;  /* 0x000000000000894d */ /* 0x000fea0003800000 */
[----:B------:R-:W-:Y:S05]  /*9180*/  BRA `(.L_x_139) ;  /* 0x0000000000087947 */ /* 0x000fea0003800000 */
.L_x_138:
[----:B------:R-:W-:-:S13]  /*9190*/  FSETP.NEU.AND P0, PT, R49, RZ, PT ;  /* 0x000000ff3100720b */ /* 0x000fda0003f0d000 */
[----:B------:R-:W-:Y:S05]  /*91a0*/  @!P0 EXIT ;  /* 0x000000000000894d */ /* 0x000fea0003800000 */
.L_x_139:
[----:B------:R-:W-:Y:S05]  /*91b0*/  BSYNC.RECONVERGENT B0 ;  /* 0x0000000000007941 */ /* 0x000fea0003800200 */
.L_x_136:
[----:B------:R-:W-:Y:S01]  /*91c0*/  ULEA UR4, UR51, UR48, 0x3 ;  /* 0x0000003033047291 */ /* 0x000fe2000f8e18ff */
[----:B------:R-:W-:-:S04]  /*91d0*/  DEPBAR.LE SB0, 0x0 ;  /* 0x000080000000791a */ /* 0x000fc80000000000 */
[----:B------:R-:W-:-:S04]  /*91e0*/  UIADD3 UR4, UPT, UPT, UR4, 0xe0, URZ ;  /* 0x000000e004047890 */ /* 0x000fc8000fffe0ff */
[----:B------:R-:W-:-:S09]  /*91f0*/  UPRMT UR4, UR37, 0x654, UR4 ;  /* 0x0000065425047896 */ /* 0x000fd20008000004 */
[----:B------:R-:W-:Y:S01]  /*9200*/  SYNCS.ARRIVE.TRANS64.RED.A1T0 RZ, [UR4], RZ ;  /* 0x000000ffffff79a7 */ /* 0x000fe20008100404 */
[----:B------:R-:W-:Y:S05]  /*9210*/  EXIT ;  /* 0x000000000000794d */ /* 0x000fea0003800000 */
.L_x_20:
[----:B--2---:R2:W1:Y:S02]  /*9220*/  SYNCS.PHASECHK.TRANS64.TRYWAIT P0, [R2+URZ+0x180], R3 ;  /* 0x00018003020075a7 */ /* 0x00446400080011ff */
[----:B-1----:R-:W-:Y:S05]  /*9230*/  @!P0 NANOSLEEP.SYNCS 0x989680 ;  /* 0x009896800000895d */ /* 0x002fea0003900000 */
[----:B------:R-:W1:Y:S02]  /*9240*/  @!P0 SYNCS.PHASECHK.TRANS64 P0, [R2+URZ+0x180], R3 ;  /* 0x00018003020085a7 */ /* 0x000e6400080010ff */
[----:B-1----:R-:W-:Y:S05]  /*9250*/  @!P0 BRA `(.L_x_20) ;  /* 0xfffffffc00f08947 */ /* 0x002fea000383ffff */
[----:B------:R-:W-:Y:S05]  /*9260*/  BRA `(.L_x_140) ;  /* 0xffffff8400287947 */ /* 0x000fea000383ffff */
.L_x_23:
[----:B-1----:R-:W-:-:S07]  /*9270*/  MOV R2, UR33 ;  /* 0x0000002100027c02 */ /* 0x002fce0008000f00 */
.L_x_141:
[----:B-1----:R1:W2:Y:S02]  /*9280*/  SYNCS.PHASECHK.TRANS64.TRYWAIT P0, [R2+URZ+0x60], R4 ;  /* 0x00006004020075a7 */ /* 0x0022a400080011ff */
[----:B--2---:R-:W-:Y:S05]  /*9290*/  @!P0 NANOSLEEP.SYNCS 0x989680 ;  /* 0x009896800000895d */ /* 0x004fea0003900000 */
[----:B------:R-:W2:Y:S02]  /*92a0*/  @!P0 SYNCS.PHASECHK.TRANS64 P0, [R2+URZ+0x60], R4 ;  /* 0x00006004020085a7 */ /* 0x000ea400080010ff */
[----:B--2---:R-:W-:Y:S05]  /*92b0*/  @!P0 BRA `(.L_x_141) ;  /* 0xfffffffc00f08947 */ /* 0x004fea000383ffff */
[----:B------:R-:W-:Y:S05]  /*92c0*/  BRA `(.L_x_22) ;  /* 0xffffff84007c7947 */ /* 0x000fea000383ffff */
.L_x_29:
[----:B-1----:R-:W-:-:S07]  /*92d0*/  MOV R2, UR25 ;  /* 0x0000001900027c02 */ /* 0x002fce0008000f00 */
.L_x_142:
[----:B-1----:R1:W2:Y:S02]  /*92e0*/  SYNCS.PHASECHK.TRANS64.TRYWAIT P0, [R2+URZ+0x60], R4 ;  /* 0x00006004020075a7 */ /* 0x0022a400080011ff */
[----:B--2---:R-:W-:Y:S05]  /*92f0*/  @!P0 NANOSLEEP.SYNCS 0x989680 ;  /* 0x009896800000895d */ /* 0x004fea0003900000 */
[----:B------:R-:W2:Y:S02]  /*9300*/  @!P0 SYNCS.PHASECHK.TRANS64 P0, [R2+URZ+0x60], R4 ;  /* 0x00006004020085a7 */ /* 0x000ea400080010ff */
[----:B--2---:R-:W-:Y:S05]  /*9310*/  @!P0 BRA `(.L_x_142) ;  /* 0xfffffffc00f08947 */ /* 0x004fea000383ffff */
[----:B------:R-:W-:Y:S05]  /*9320*/  BRA `(.L_x_28) ;  /* 0xffffff8800387947 */ /* 0x000fea000383ffff */
.L_x_33:
[----:B-1----:R1:W2:Y:S02]  /*9330*/  SYNCS.PHASECHK.TRANS64.TRYWAIT P0, [R2+URZ+0x110], R3 ;  /* 0x00011003020075a7 */ /* 0x0022a400080011ff */
[----:B--2---:R-:W-:Y:S05]  /*9340*/  @!P0 NANOSLEEP.SYNCS 0x989680 ;  /* 0x009896800000895d */ /* 0x004fea0003900000 */
[----:B------:R-:W2:Y:S02]  /*9350*/  @!P0 SYNCS.PHASECHK.TRANS64 P0, [R2+URZ+0x110], R3 ;  /* 0x00011003020085a7 */ /* 0x000ea400080010ff */
[----:B--2---:R-:W-:Y:S05]  /*9360*/  @!P0 BRA `(.L_x_33) ;  /* 0xfffffffc00f08947 */ /* 0x004fea000383ffff */
[----:B------:R-:W-:Y:S05]  /*9370*/  BRA `(.L_x_143) ;  /* 0xffffff8800d87947 */ /* 0x000fea000383ffff */
.L_x_37:
[----:B----4-:R-:W-:-:S07]  /*9380*/  MOV R0, UR5 ;  /* 0x0000000500007c02 */ /* 0x010fce0008000f00 */
.L_x_144:
[----:B-1----:R1:W2:Y:S02]  /*9390*/  SYNCS.PHASECHK.TRANS64.TRYWAIT P0, [R0+URZ], R2 ;  /* 0x00000002000075a7 */ /* 0x0022a400080011ff */
[----:B--2---:R-:W-:Y:S05]  /*93a0*/  @!P0 NANOSLEEP.SYNCS 0x989680 ;  /* 0x009896800000895d */ /* 0x004fea0003900000 */
[----:B------:R-:W2:Y:S02]  /*93b0*/  @!P0 SYNCS.PHASECHK.TRANS64 P0, [R0+URZ], R2 ;  /* 0x00000002000085a7 */ /* 0x000ea400080010ff */
[----:B--2---:R-:W-:Y:S05]  /*93c0*/  @!P0 BRA `(.L_x_144) ;  /* 0xfffffffc00f08947 */ /* 0x004fea000383ffff */
[----:B------:R-:W-:Y:S05]  /*93d0*/  BRA `(.L_x_145) ;  /* 0xffffff9000487947 */ /* 0x000fea000383ffff */
.L_x_38:
[----:B----4-:R-:W-:-:S07]  /*93e0*/  MOV R0, UR5 ;  /* 0x0000000500007c02 */ /* 0x010fce0008000f00 */
.L_x_146:
[----:B-1----:R1:W2:Y:S02]  /*93f0*/  SYNCS.PHASECHK.TRANS64.TRYWAIT P0, [R0+URZ], R3 ;  /* 0x00000003000075a7 */ /* 0x0022a400080011ff */
[----:B--2---:R-:W-:Y:S05]  /*9400*/  @!P0 NANOSLEEP.SYNCS 0x989680 ;  /* 0x009896800000895d */ /* 0x004fea0003900000 */
[----:B------:R-:W2:Y:S02]  /*9410*/  @!P0 SYNCS.PHASECHK.TRANS64 P0, [R0+URZ], R3 ;  /* 0x00000003000085a7 */ /* 0x000ea400080010ff */
[----:B--2---:R-:W-:Y:S05]  /*9420*/  @!P0 BRA `(.L_x_146) ;  /* 0xfffffffc00f08947 */ /* 0x004fea000383ffff */
[----:B------:R-:W-:Y:S05]  /*9430*/  BRA `(.L_x_147) ;  /* 0xffffff9000547947 */ /* 0x000fea000383ffff */
.L_x_39:
[----:B----4-:R-:W-:-:S07]  /*9440*/  MOV R0, UR5 ;  /* 0x0000000500007c02 */ /* 0x010fce0008000f00 */
.L_x_148:
[----:B-1----:R1:W2:Y:S02]  /*9450*/  SYNCS.PHASECHK.TRANS64.TRYWAIT P0, [R0+URZ], R3 ;  /* 0x00000003000075a7 */ /* 0x0022a400080011ff */
[----:B--2---:R-:W-:Y:S05]  /*9460*/  @!P0 NANOSLEEP.SYNCS 0x989680 ;  /* 0x009896800000895d */ /* 0x004fea0003900000 */
[----:B------:R-:W2:Y:S02]  /*9470*/  @!P0 SYNCS.PHASECHK.TRANS64 P0, [R0+URZ], R3 ;  /* 0x00000003000085a7 */ /* 0x000ea400080010ff */
[----:B--2---:R-:W-:Y:S05]  /*9480*/  @!P0 BRA `(.L_x_148) ;  /* 0xfffffffc00f08947 */ /* 0x004fea000383ffff */
[----:B------:R-:W-:Y:S05]  /*9490*/  BRA `(.L_x_149) ;  /* 0xffffff9000607947 */ /* 0x000fea000383ffff */
.L_x_40:
[----:B----4-:R-:W-:-:S07]  /*94a0*/  MOV R0, UR5 ;  /* 0x0000000500007c02 */ /* 0x010fce0008000f00 */
.L_x_150:
[----:B-1----:R1:W2:Y:S02]  /*94b0*/  SYNCS.PHASECHK.TRANS64.TRYWAIT P0, [R0+URZ], R3 ;  /* 0x00000003000075a7 */ /* 0x0022a400080011ff */
[----:B--2---:R-:W-:Y:S05]  /*94c0*/  @!P0 NANOSLEEP.SYNCS 0x989680 ;  /* 0x009896800000895d */ /* 0x004fea0003900000 */
[----:B------:R-:W2:Y:S02]  /*94d0*/  @!P0 SYNCS.PHASECHK.TRANS64 P0, [R0+URZ], R3 ;  /* 0x00000003000085a7 */ /* 0x000ea400080010ff */
[----:B--2---:R-:W-:Y:S05]  /*94e0*/  @!P0 BRA `(.L_x_150) ;  /* 0xfffffffc00f08947 */ /* 0x004fea000383ffff */
[----:B------:R-:W-:Y:S05]  /*94f0*/  BRA `(.L_x_151) ;  /* 0xffffff90006c7947 */ /* 0x000fea000383ffff */
.L_x_41:
[----:B----4-:R-:W-:-:S07]  /*9500*/  MOV R0, UR5 ;  /* 0x0000000500007c02 */ /* 0x010fce0008000f00 */
.L_x_152:
[----:B-1----:R1:W2:Y:S02]  /*9510*/  SYNCS.PHASECHK.TRANS64.TRYWAIT P0, [R0+URZ], R3 ;  /* 0x00000003000075a7 */ /* 0x0022a400080011ff */
[----:B--2---:R-:W-:Y:S05]  /*9520*/  @!P0 NANOSLEEP.SYNCS 0x989680 ;  /* 0x009896800000895d */ /* 0x004fea0003900000 */
[----:B------:R-:W2:Y:S02]  /*9530*/  @!P0 SYNCS.PHASECHK.TRANS64 P0, [R0+URZ], R3 ;  /* 0x00000003000085a7 */ /* 0x000ea400080010ff */
[----:B--2---:R-:W-:Y:S05]  /*9540*/  @!P0 BRA `(.L_x_152) ;  /* 0xfffffffc00f08947 */ /* 0x004fea000383ffff */
[----:B------:R-:W-:Y:S05]  /*9550*/  BRA `(.L_x_153) ;  /* 0xffffff9000787947 */ /* 0x000fea000383ffff */
.L_x_42:
[----:B----4-:R-:W-:-:S07]  /*9560*/  MOV R0, UR5 ;  /* 0x0000000500007c02 */ /* 0x010fce0008000f00 */
.L_x_154:
[----:B-1----:R1:W2:Y:S02]  /*9570*/  SYNCS.PHASECHK.TRANS64.TRYWAIT P0, [R0+URZ], R3 ;  /* 0x00000003000075a7 */ /* 0x0022a400080011ff */
[----:B--2---:R-:W-:Y:S05]  /*9580*/  @!P0 NANOSLEEP.SYNCS 0x989680 ;  /* 0x009896800000895d */ /* 0x004fea0003900000 */
[----:B------:R-:W2:Y:S02]  /*9590*/  @!P0 SYNCS.PHASECHK.TRANS64 P0, [R0+URZ], R3 ;  /* 0x00000003000085a7 */ /* 0x000ea400080010ff */
[----:B--2---:R-:W-:Y:S05]  /*95a0*/  @!P0 BRA `(.L_x_154) ;  /* 0xfffffffc00f08947 */ /* 0x004fea000383ffff */
[----:B------:R-:W-:Y:S05]  /*95b0*/  BRA `(.L_x_155) ;  /* 0xffffff9000847947 */ /* 0x000fea000383ffff */
.L_x_43:
[----:B----4-:R-:W-:-:S07]  /*95c0*/  MOV R0, UR5 ;  /* 0x0000000500007c02 */ /* 0x010fce0008000f00 */
.L_x_156:
[----:B-1----:R1:W2:Y:S02]  /*95d0*/  SYNCS.PHASECHK.TRANS64.TRYWAIT P0, [R0+URZ], R3 ;  /* 0x00000003000075a7 */ /* 0x0022a400080011ff */
[----:B--2---:R-:W-:Y:S05]  /*95e0*/  @!P0 NANOSLEEP.SYNCS 0x989680 ;  /* 0x009896800000895d */ /* 0x004fea0003900000 */
[----:B------:R-:W2:Y:S02]  /*95f0*/  @!P0 SYNCS.PHASECHK.TRANS64 P0, [R0+URZ], R3 ;  /* 0x00000003000085a7 */ /* 0x000ea400080010ff */
[----:B--2---:R-:W-:Y:S05]  /*9600*/  @!P0 BRA `(.L_x_156) ;  /* 0xfffffffc00f08947 */ /* 0x004fea000383ffff */
[----:B------:R-:W-:Y:S05]  /*9610*/  BRA `(.L_x_157) ;  /* 0xffffff9000907947 */ /* 0x000fea000383ffff */
.L_x_44:
[----:B----4-:R-:W-:-:S07]  /*9620*/  MOV R0, UR5 ;  /* 0x0000000500007c02 */ /* 0x010fce0008000f00 */
.L_x_158:
[----:B-1----:R1:W2:Y:S02]  /*9630*/  SYNCS.PHASECHK.TRANS64.TRYWAIT P0, [R0+URZ], R3 ;  /* 0x00000003000075a7 */ /* 0x0022a400080011ff */
[----:B--2---:R-:W-:Y:S05]  /*9640*/  @!P0 NANOSLEEP.SYNCS 0x989680 ;  /* 0x009896800000895d */ /* 0x004fea0003900000 */
[----:B------:R-:W2:Y:S02]  /*9650*/  @!P0 SYNCS.PHASECHK.TRANS64 P0, [R0+URZ], R3 ;  /* 0x00000003000085a7 */ /* 0x000ea400080010ff */
[----:B--2---:R-:W-:Y:S05]  /*9660*/  @!P0 BRA `(.L_x_158) ;  /* 0xfffffffc00f08947 */ /* 0x004fea000383ffff */
[----:B------:R-:W-:Y:S05]  /*9670*/  BRA `(.L_x_159) ;  /* 0xffffff90009c7947 */ /* 0x000fea000383ffff */
.L_x_45:
[----:B----4-:R-:W-:-:S07]  /*9680*/  MOV R0, UR5 ;  /* 0x0000000500007c02 */ /* 0x010fce0008000f00 */
.L_x_160:
[----:B-1----:R1:W2:Y:S02]  /*9690*/  SYNCS.PHASECHK.TRANS64.TRYWAIT P0, [R0+URZ], R3 ;  /* 0x00000003000075a7 */ /* 0x0022a400080011ff */
[----:B--2---:R-:W-:Y:S05]  /*96a0*/  @!P0 NANOSLEEP.SYNCS 0x989680 ;  /* 0x009896800000895d */ /* 0x004fea0003900000 */
[----:B------:R-:W2:Y:S02]  /*96b0*/  @!P0 SYNCS.PHASECHK.TRANS64 P0, [R0+URZ], R3 ;  /* 0x00000003000085a7 */ /* 0x000ea400080010ff */
[----:B--2---:R-:W-:Y:S05]  /*96c0*/  @!P0 BRA `(.L_x_160) ;  /* 0xfffffffc00f08947 */ /* 0x004fea000383ffff */
[----:B------:R-:W-:Y:S05]  /*96d0*/  BRA `(.L_x_161) ;  /* 0xffffff9000a87947 */ /* 0x000fea000383ffff */
.L_x_46:
[----:B----4-:R-:W-:-:S07]  /*96e0*/  MOV R0, UR5 ;  /* 0x0000000500007c02 */ /* 0x010fce0008000f00 */
.L_x_162:
[----:B-1----:R1:W2:Y:S02]  /*96f0*/  SYNCS.PHASECHK.TRANS64.TRYWAIT P0, [R0+URZ], R3 ;  /* 0x00000003000075a7 */ /* 0x0022a400080011ff */
[----:B--2---:R-:W-:Y:S05]  /*9700*/  @!P0 NANOSLEEP.SYNCS 0x989680 ;  /* 0x009896800000895d */ /* 0x004fea0003900000 */
[----:B------:R-:W2:Y:S02]  /*9710*/  @!P0 SYNCS.PHASECHK.TRANS64 P0, [R0+URZ], R3 ;  /* 0x00000003000085a7 */ /* 0x000ea400080010ff */
[----:B--2---:R-:W-:Y:S05]  /*9720*/  @!P0 BRA `(.L_x_162) ;  /* 0xfffffffc00f08947 */ /* 0x004fea000383ffff */
[----:B------:R-:W-:Y:S05]  /*9730*/  BRA `(.L_x_163) ;  /* 0xffffff9000b47947 */ /* 0x000fea000383ffff */
.L_x_47:
[----:B----4-:R-:W-:-:S07]  /*9740*/  MOV R0, UR5 ;  /* 0x0000000500007c02 */ /* 0x010fce0008000f00 */
.L_x_164:
[----:B-1----:R1:W2:Y:S02]  /*9750*/  SYNCS.PHASECHK.TRANS64.TRYWAIT P0, [R0+URZ], R3 ;  /* 0x00000003000075a7 */ /* 0x0022a400080011ff */
[----:B--2---:R-:W-:Y:S05]  /*9760*/  @!P0 NANOSLEEP.SYNCS 0x989680 ;  /* 0x009896800000895d */ /* 0x004fea0003900000 */
[----:B------:R-:W2:Y:S02]  /*9770*/  @!P0 SYNCS.PHASECHK.TRANS64 P0, [R0+URZ], R3 ;  /* 0x00000003000085a7 */ /* 0x000ea400080010ff */
[----:B--2---:R-:W-:Y:S05]  /*9780*/  @!P0 BRA `(.L_x_164) ;  /* 0xfffffffc00f08947 */ /* 0x004fea000383ffff */
[----:B------:R-:W-:Y:S05]  /*9790*/  BRA `(.L_x_165) ;  /* 0xffffff9000c07947 */ /* 0x000fea000383ffff */
.L_x_50:
[----:B-1----:R1:W2:Y:S02]  /*97a0*/  SYNCS.PHASECHK.TRANS64.TRYWAIT P0, [R0+URZ+0x170], R4 ;  /* 0x00017004000075a7 */ /* 0x0022a400080011ff */
[----:B--2---:R-:W-:Y:S05]  /*97b0*/  @!P0 NANOSLEEP.SYNCS 0x989680 ;  /* 0x009896800000895d */ /* 0x004fea0003900000 */
[----:B------:R-:W2:Y:S02]  /*97c0*/  @!P0 SYNCS.PHASECHK.TRANS64 P0, [R0+URZ+0x170], R4 ;  /* 0x00017004000085a7 */ /* 0x000ea400080010ff */
[----:B--2---:R-:W-:Y:S05]  /*97d0*/  @!P0 BRA `(.L_x_50) ;  /* 0xfffffffc00f08947 */ /* 0x004fea000383ffff */
[----:B------:R-:W-:Y:S05]  /*97e0*/  BRA `(.L_x_166) ;  /* 0xffffff94001c7947 */ /* 0x000fea000383ffff */
.L_x_51:
[----:B------:R-:W-:-:S07]  /*97f0*/  MOV R0, UR5 ;  /* 0x0000000500007c02 */ /* 0x000fce0008000f00 */
.L_x_167:
[----:B-1----:R1:W2:Y:S02]  /*9800*/  SYNCS.PHASECHK.TRANS64.TRYWAIT P0, [R0+URZ+0x120], R5 ;  /* 0x00012005000075a7 */ /* 0x0022a400080011ff */
[----:B--2---:R-:W-:Y:S05]  /*9810*/  @!P0 NANOSLEEP.SYNCS 0x989680 ;  /* 0x009896800000895d */ /* 0x004fea0003900000 */
[----:B------:R-:W2:Y:S02]  /*9820*/  @!P0 SYNCS.PHASECHK.TRANS64 P0, [R0+URZ+0x120], R5 ;  /* 0x00012005000085a7 */ /* 0x000ea400080010ff */
[----:B--2---:R-:W-:Y:S05]  /*9830*/  @!P0 BRA `(.L_x_167) ;  /* 0xfffffffc00f08947 */ /* 0x004fea000383ffff */
[----:B------:R-:W-:Y:S05]  /*9840*/  BRA `(.L_x_168) ;  /* 0xffffff94002c7947 */ /* 0x000fea000383ffff */
.L_x_52:
[----:B-1----:R1:W2:Y:S02]  /*9850*/  SYNCS.PHASECHK.TRANS64.TRYWAIT P1, [R0+URZ+0x110], R4 ;  /* 0x00011004000075a7 */ /* 0x0022a400080211ff */
[----:B--2---:R-:W-:Y:S05]  /*9860*/  @!P1 NANOSLEEP.SYNCS 0x989680 ;  /* 0x009896800000995d */ /* 0x004fea0003900000 */
[----:B------:R-:W2:Y:S02]  /*9870*/  @!P1 SYNCS.PHASECHK.TRANS64 P1, [R0+URZ+0x110], R4 ;  /* 0x00011004000095a7 */ /* 0x000ea400080210ff */
[----:B--2---:R-:W-:Y:S05]  /*9880*/  @!P1 BRA `(.L_x_52) ;  /* 0xfffffffc00f09947 */ /* 0x004fea000383ffff */
[----:B------:R-:W-:Y:S05]  /*9890*/  BRA `(.L_x_169) ;  /* 0xffffff94005c7947 */ /* 0x000fea000383ffff */
.L_x_55:
[----:B------:R-:W-:-:S07]  /*98a0*/  MOV R0, UR5 ;  /* 0x0000000500007c02 */ /* 0x000fce0008000f00 */
.L_x_170:
[----:B-1----:R1:W2:Y:S02]  /*98b0*/  SYNCS.PHASECHK.TRANS64.TRYWAIT P0, [R0+URZ+0x120], R2 ;  /* 0x00012002000075a7 */ /* 0x0022a400080011ff */
[----:B--2---:R-:W-:Y:S05]  /*98c0*/  @!P0 NANOSLEEP.SYNCS 0x989680 ;  /* 0x009896800000895d */ /* 0x004fea0003900000 */
[----:B------:R-:W2:Y:S02]  /*98d0*/  @!P0 SYNCS.PHASECHK.TRANS64 P0, [R0+URZ+0x120], R2 ;  /* 0x00012002000085a7 */ /* 0x000ea400080010ff */
[----:B--2---:R-:W-:Y:S05]  /*98e0*/  @!P0 BRA `(.L_x_170) ;  /* 0xfffffffc00f08947 */ /* 0x004fea000383ffff */
[----:B------:R-:W-:Y:S05]  /*98f0*/  BRA `(.L_x_54) ;  /* 0xffffff9400b07947 */ /* 0x000fea000383ffff */
.L_x_62:
[----:B-1----:R1:W2:Y:S02]  /*9900*/  SYNCS.PHASECHK.TRANS64.TRYWAIT P1, [R0+URZ+0x110], R2 ;  /* 0x00011002000075a7 */ /* 0x0022a400080211ff */
[----:B--2---:R-:W-:Y:S05]  /*9910*/  @!P1 NANOSLEEP.SYNCS 0x989680 ;  /* 0x009896800000995d */ /* 0x004fea0003900000 */
[----:B------:R-:W2:Y:S02]  /*9920*/  @!P1 SYNCS.PHASECHK.TRANS64 P1, [R0+URZ+0x110], R2 ;  /* 0x00011002000095a7 */ /* 0x000ea400080210ff */
[----:B--2---:R-:W-:Y:S05]  /*9930*/  @!P1 BRA `(.L_x_62) ;  /* 0xfffffffc00f09947 */ /* 0x004fea000383ffff */
[----:B------:R-:W-:Y:S05]  /*9940*/  BRA `(.L_x_171) ;  /* 0xffffff9c00107947 */ /* 0x000fea000383ffff */
.L_x_63:
[----:B------:R-:W-:-:S07]  /*9950*/  MOV R2, UR8 ;  /* 0x0000000800027c02 */ /* 0x000fce0008000f00 */
.L_x_172:
[----:B-1----:R1:W2:Y:S02]  /*9960*/  SYNCS.PHASECHK.TRANS64.TRYWAIT P0, [R2+URZ+0x150], R0 ;  /* 0x00015000020075a7 */ /* 0x0022a400080011ff */
[----:B--2---:R-:W-:Y:S05]  /*9970*/  @!P0 NANOSLEEP.SYNCS 0x989680 ;  /* 0x009896800000895d */ /* 0x004fea0003900000 */
[----:B------:R-:W2:Y:S02]  /*9980*/  @!P0 SYNCS.PHASECHK.TRANS64 P0, [R2+URZ+0x150], R0 ;  /* 0x00015000020085a7 */ /* 0x000ea400080010ff */
[----:B--2---:R-:W-:Y:S05]  /*9990*/  @!P0 BRA `(.L_x_172) ;  /* 0xfffffffc00f08947 */ /* 0x004fea000383ffff */
[----:B------:R-:W-:Y:S05]  /*99a0*/  BRA `(.L_x_173) ;  /* 0xffffff9c00487947 */ /* 0x000fea000383ffff */
.L_x_66:
[----:B------:R-:W-:Y:S07]  /*99b0*/  MOV R0, UR7 ;  /* 0x0000000700007c02 */ /* 0x000fee0008000f00 */
.L_x_174:
[----:B-1----:R1:W2:Y:S02]  /*99c0*/  SYNCS.PHASECHK.TRANS64.TRYWAIT P0, [R0+URZ], R2 ;  /* 0x00000002000075a7 */ /* 0x0022a400080011ff */
[----:B--2---:R-:W-:Y:S05]  /*99d0*/  @!P0 NANOSLEEP.SYNCS 0x989680 ;  /* 0x009896800000895d */ /* 0x004fea0003900000 */
[----:B------:R-:W2:Y:S02]  /*99e0*/  @!P0 SYNCS.PHASECHK.TRANS64 P0, [R0+URZ], R2 ;  /* 0x00000002000085a7 */ /* 0x000ea400080010ff */
[----:B--2---:R-:W-:Y:S05]  /*99f0*/  @!P0 BRA `(.L_x_174) ;  /* 0xfffffffc00f08947 */ /* 0x004fea000383ffff */
[----:B------:R-:W-:Y:S05]  /*9a00*/  BRA `(.L_x_65) ;  /* 0xffffff9c00647947 */ /* 0x000fea000383ffff */
.L_x_69:
[----:B------:R-:W-:-:S07]  /*9a10*/  MOV R0, UR5 ;  /* 0x0000000500007c02 */ /* 0x000fce0008000f00 */
.L_x_175:
[----:B--2---:R2:W3:Y:S02]  /*9a20*/  SYNCS.PHASECHK.TRANS64.TRYWAIT P0, [R0+URZ], R2 ;  /* 0x00000002000075a7 */ /* 0x0044e400080011ff */
[----:B---3--:R-:W-:Y:S05]  /*9a30*/  @!P0 NANOSLEEP.SYNCS 0x989680 ;  /* 0x009896800000895d */ /* 0x008fea0003900000 */
[----:B------:R-:W3:Y:S02]  /*9a40*/  @!P0 SYNCS.PHASECHK.TRANS64 P0, [R0+URZ], R2 ;  /* 0x00000002000085a7 */ /* 0x000ee400080010ff */
[----:B---3--:R-:W-:Y:S05]  /*9a50*/  @!P0 BRA `(.L_x_175) ;  /* 0xfffffffc00f08947 */ /* 0x008fea000383ffff */
[----:B------:R-:W-:Y:S05]  /*9a60*/  BRA `(.L_x_176) ;  /* 0xffffffa000187947 */ /* 0x000fea000383ffff */
.L_x_70:
[----:B------:R-:W-:-:S07]  /*9a70*/  MOV R0, UR5 ;  /* 0x0000000500007c02 */ /* 0x000fce0008000f00 */
.L_x_177:
[----:B-1----:R1:W2:Y:S02]  /*9a80*/  SYNCS.PHASECHK.TRANS64.TRYWAIT P0, [R0+URZ], R3 ;  /* 0x00000003000075a7 */ /* 0x0022a400080011ff */
[----:B--2---:R-:W-:Y:S05]  /*9a90*/  @!P0 NANOSLEEP.SYNCS 0x989680 ;  /* 0x009896800000895d */ /* 0x004fea0003900000 */
[----:B------:R-:W2:Y:S02]  /*9aa0*/  @!P0 SYNCS.PHASECHK.TRANS64 P0, [R0+URZ], R3 ;  /* 0x00000003000085a7 */ /* 0x000ea400080010ff */
[----:B--2---:R-:W-:Y:S05]  /*9ab0*/  @!P0 BRA `(.L_x_177) ;  /* 0xfffffffc00f08947 */ /* 0x004fea000383ffff */
[----:B------:R-:W-:Y:S05]  /*9ac0*/  BRA `(.L_x_178) ;  /* 0xffffffa000247947 */ /* 0x000fea000383ffff */
.L_x_71:
[----:B------:R-:W-:-:S07]  /*9ad0*/  MOV R0, UR5 ;  /* 0x0000000500007c02 */ /* 0x000fce0008000f00 */
.L_x_179:
[----:B-1----:R1:W2:Y:S02]  /*9ae0*/  SYNCS.PHASECHK.TRANS64.TRYWAIT P0, [R0+URZ], R3 ;  /* 0x00000003000075a7 */ /* 0x0022a400080011ff */
[----:B--2---:R-:W-:Y:S05]  /*9af0*/  @!P0 NANOSLEEP.SYNCS 0x989680 ;  /* 0x009896800000895d */ /* 0x004fea0003900000 */
[----:B------:R-:W2:Y:S02]  /*9b00*/  @!P0 SYNCS.PHASECHK.TRANS64 P0, [R0+URZ], R3 ;  /* 0x00000003000085a7 */ /* 0x000ea400080010ff */
[----:B--2---:R-:W-:Y:S05]  /*9b10*/  @!P0 BRA `(.L_x_179) ;  /* 0xfffffffc00f08947 */ /* 0x004fea000383ffff */
[----:B------:R-:W-:Y:S05]  /*9b20*/  BRA `(.L_x_180) ;  /* 0xffffffa000307947 */ /* 0x000fea000383ffff */
.L_x_72:
[----:B-1----:R-:W-:-:S07]  /*9b30*/  MOV R0, UR7 ;  /* 0x0000000700007c02 */ /* 0x002fce0008000f00 */
.L_x_181:
[----:B-1----:R1:W2:Y:S02]  /*9b40*/  SYNCS.PHASECHK.TRANS64.TRYWAIT P0, [R0+URZ], R2 ;  /* 0x00000002000075a7 */ /* 0x0022a400080011ff */
[----:B--2---:R-:W-:Y:S05]  /*9b50*/  @!P0 NANOSLEEP.SYNCS 0x989680 ;  /* 0x009896800000895d */ /* 0x004fea0003900000 */
[----:B------:R-:W2:Y:S02]  /*9b60*/  @!P0 SYNCS.PHASECHK.TRANS64 P0, [R0+URZ], R2 ;  /* 0x00000002000085a7 */ /* 0x000ea400080010ff */
[----:B--2---:R-:W-:Y:S05]  /*9b70*/  @!P0 BRA `(.L_x_181) ;  /* 0xfffffffc00f08947 */ /* 0x004fea000383ffff */
[----:B------:R-:W-:Y:S05]  /*9b80*/  BRA `(.L_x_182) ;  /* 0xffffffa0003c7947 */ /* 0x000fea000383ffff */
.L_x_77:
[----:B--2---:R2:W3:Y:S02]  /*9b90*/  SYNCS.PHASECHK.TRANS64.TRYWAIT P0, [R0+URZ+0x110], R2 ;  /* 0x00011002000075a7 */ /* 0x0044e400080011ff */
[----:B---3--:R-:W-:Y:S05]  /*9ba0*/  @!P0 NANOSLEEP.SYNCS 0x989680 ;  /* 0x009896800000895d */ /* 0x008fea0003900000 */
[----:B------:R-:W3:Y:S02]  /*9bb0*/  @!P0 SYNCS.PHASECHK.TRANS64 P0, [R0+URZ+0x110], R2 ;  /* 0x00011002000085a7 */ /* 0x000ee400080010ff */
[----:B---3--:R-:W-:Y:S05]  /*9bc0*/  @!P0 BRA `(.L_x_77) ;  /* 0xfffffffc00f08947 */ /* 0x008fea000383ffff */
[----:B------:R-:W-:Y:S05]  /*9bd0*/  BRA `(.L_x_183) ;  /* 0xffffffa400487947 */ /* 0x000fea000383ffff */
.L_x_80:
[----:B------:R-:W-:Y:S07]  /*9be0*/  MOV R0, UR7 ;  /* 0x0000000700007c02 */ /* 0x000fee0008000f00 */
.L_x_184:
[----:B--2---:R2:W3:Y:S02]  /*9bf0*/  SYNCS.PHASECHK.TRANS64.TRYWAIT P0, [R0+URZ+0x108], R2 ;  /* 0x00010802000075a7 */ /* 0x0044e400080011ff */
[----:B---3--:R-:W-:Y:S05]  /*9c00*/  @!P0 NANOSLEEP.SYNCS 0x989680 ;  /* 0x009896800000895d */ /* 0x008fea0003900000 */
[----:B------:R-:W3:Y:S02]  /*9c10*/  @!P0 SYNCS.PHASECHK.TRANS64 P0, [R0+URZ+0x108], R2 ;  /* 0x00010802000085a7 */ /* 0x000ee400080010ff */
[----:B---3--:R-:W-:Y:S05]  /*9c20*/  @!P0 BRA `(.L_x_184) ;  /* 0xfffffffc00f08947 */ /* 0x008fea000383ffff */
[----:B------:R-:W-:Y:S05]  /*9c30*/  BRA `(.L_x_79) ;  /* 0xffffffa800287947 */ /* 0x000fea000383ffff */
.L_x_83:
[----:B------:R-:W-:Y:S07]  /*9c40*/  MOV R0, UR7 ;  /* 0x0000000700007c02 */ /* 0x000fee0008000f00 */
.L_x_185:
[----:B-1----:R1:W2:Y:S02]  /*9c50*/  SYNCS.PHASECHK.TRANS64.TRYWAIT P0, [R0+URZ+0xe0], R14 ;  /* 0x0000e00e000075a7 */ /* 0x0022a400080011ff */
[----:B--2---:R-:W-:Y:S05]  /*9c60*/  @!P0 NANOSLEEP.SYNCS 0x989680 ;  /* 0x009896800000895d */ /* 0x004fea0003900000 */
[----:B------:R-:W2:Y:S02]  /*9c70*/  @!P0 SYNCS.PHASECHK.TRANS64 P0, [R0+URZ+0xe0], R14 ;  /* 0x0000e00e000085a7 */ /* 0x000ea400080010ff */
[----:B--2---:R-:W-:Y:S05]  /*9c80*/  @!P0 BRA `(.L_x_185) ;  /* 0xfffffffc00f08947 */ /* 0x004fea000383ffff */
[----:B------:R-:W-:Y:S05]  /*9c90*/  BRA `(.L_x_186) ;  /* 0xffffffa800a07947 */ /* 0x000fea000383ffff */
.L_x_84:
[----:B------:R-:W-:Y:S07]  /*9ca0*/  MOV R0, UR7 ;  /* 0x0000000700007c02 */ /* 0x000fee0008000f00 */
.L_x_187:
[----:B-1----:R1:W2:Y:S02]  /*9cb0*/  SYNCS.PHASECHK.TRANS64.TRYWAIT P0, [R0+URZ+0xe8], R14 ;  /* 0x0000e80e000075a7 */ /* 0x0022a400080011ff */
[----:B--2---:R-:W-:Y:S05]  /*9cc0*/  @!P0 NANOSLEEP.SYNCS 0x989680 ;  /* 0x009896800000895d */ /* 0x004fea0003900000 */
[----:B------:R-:W2:Y:S02]  /*9cd0*/  @!P0 SYNCS.PHASECHK.TRANS64 P0, [R0+URZ+0xe8], R14 ;  /* 0x0000e80e000085a7 */ /* 0x000ea400080010ff */
[----:B--2---:R-:W-:Y:S05]  /*9ce0*/  @!P0 BRA `(.L_x_187) ;  /* 0xfffffffc00f08947 */ /* 0x004fea000383ffff */
[----:B------:R-:W-:Y:S05]  /*9cf0*/  BRA `(.L_x_188) ;  /* 0xffffffa800d87947 */ /* 0x000fea000383ffff */
.L_x_85:
[----:B------:R-:W-:Y:S07]  /*9d00*/  MOV R0, UR7 ;  /* 0x0000000700007c02 */ /* 0x000fee0008000f00 */
.L_x_189:
[----:B-1----:R1:W2:Y:S02]  /*9d10*/  SYNCS.PHASECHK.TRANS64.TRYWAIT P0, [R0+URZ+0xf0], R14 ;  /* 0x0000f00e000075a7 */ /* 0x0022a400080011ff */
[----:B--2---:R-:W-:Y:S05]  /*9d20*/  @!P0 NANOSLEEP.SYNCS 0x989680 ;  /* 0x009896800000895d */ /* 0x004fea0003900000 */
[----:B------:R-:W2:Y:S02]  /*9d30*/  @!P0 SYNCS.PHASECHK.TRANS64 P0, [R0+URZ+0xf0], R14 ;  /* 0x0000f00e000085a7 */ /* 0x000ea400080010ff */
[----:B--2---:R-:W-:Y:S05]  /*9d40*/  @!P0 BRA `(.L_x_189) ;  /* 0xfffffffc00f08947 */ /* 0x004fea000383ffff */
[----:B------:R-:W-:Y:S05]  /*9d50*/  BRA `(.L_x_190) ;  /* 0xffffffac001c7947 */ /* 0x000fea000383ffff */
.L_x_86:
[----:B------:R-:W-:Y:S07]  /*9d60*/  MOV R0, UR7 ;  /* 0x0000000700007c02 */ /* 0x000fee0008000f00 */
.L_x_191:
[----:B-1----:R1:W2:Y:S02]  /*9d70*/  SYNCS.PHASECHK.TRANS64.TRYWAIT P0, [R0+URZ+0xf8], R14 ;  /* 0x0000f80e000075a7 */ /* 0x0022a400080011ff */
[----:B--2---:R-:W-:Y:S05]  /*9d80*/  @!P0 NANOSLEEP.SYNCS 0x989680 ;  /* 0x009896800000895d */ /* 0x004fea0003900000 */
[----:B------:R-:W2:Y:S02]  /*9d90*/  @!P0 SYNCS.PHASECHK.TRANS64 P0, [R0+URZ+0xf8], R14 ;  /* 0x0000f80e000085a7 */ /* 0x000ea400080010ff */
[----:B--2---:R-:W-:Y:S05]  /*9da0*/  @!P0 BRA `(.L_x_191) ;  /* 0xfffffffc00f08947 */ /* 0x004fea000383ffff */
[----:B------:R-:W-:Y:S05]  /*9db0*/  BRA `(.L_x_192) ;  /* 0xffffffac00a07947 */ /* 0x000fea000383ffff */
.L_x_88:
[----:B------:R-:W-:-:S07]  /*9dc0*/  MOV R0, UR7 ;  /* 0x0000000700007c02 */ /* 0x000fce0008000f00 */
.L_x_193:
[----:B-1----:R1:W3:Y:S02]  /*9dd0*/  SYNCS.PHASECHK.TRANS64.TRYWAIT P0, [R0+URZ+0xe0], R2 ;  /* 0x0000e002000075a7 */ /* 0x0022e400080011ff */
[----:B---3--:R-:W-:Y:S05]  /*9de0*/  @!P0 NANOSLEEP.SYNCS 0x989680 ;  /* 0x009896800000895d */ /* 0x008fea0003900000 */
[----:B------:R-:W3:Y:S02]  /*9df0*/  @!P0 SYNCS.PHASECHK.TRANS64 P0, [R0+URZ+0xe0], R2 ;  /* 0x0000e002000085a7 */ /* 0x000ee400080010ff */
[----:B---3--:R-:W-:Y:S05]  /*9e00*/  @!P0 BRA `(.L_x_193) ;  /* 0xfffffffc00f08947 */ /* 0x008fea000383ffff */
[----:B------:R-:W-:Y:S05]  /*9e10*/  BRA `(.L_x_194) ;  /* 0xffffffb000107947 */ /* 0x000fea000383ffff */
.L_x_89:
[----:B-1----:R-:W-:-:S07]  /*9e20*/  MOV R0, UR7 ;  /* 0x0000000700007c02 */ /* 0x002fce0008000f00 */
.L_x_195:
[----:B-1----:R1:W3:Y:S02]  /*9e30*/  SYNCS.PHASECHK.TRANS64.TRYWAIT P0, [R0+URZ+0xe8], R2 ;  /* 0x0000e802000075a7 */ /* 0x0022e400080011ff */
[----:B---3--:R-:W-:Y:S05]  /*9e40*/  @!P0 NANOSLEEP.SYNCS 0x989680 ;  /* 0x009896800000895d */ /* 0x008fea0003900000 */
[----:B------:R-:W3:Y:S02]  /*9e50*/  @!P0 SYNCS.PHASECHK.TRANS64 P0, [R0+URZ+0xe8], R2 ;  /* 0x0000e802000085a7 */ /* 0x000ee400080010ff */
[----:B---3--:R-:W-:Y:S05]  /*9e60*/  @!P0 BRA `(.L_x_195) ;  /* 0xfffffffc00f08947 */ /* 0x008fea000383ffff */
[----:B------:R-:W-:Y:S05]  /*9e70*/  BRA `(.L_x_196) ;  /* 0xffffffb000007947 */ /* 0x000fea000383ffff */
.L_x_90:
[----:B-1----:R-:W-:-:S07]  /*9e80*/  MOV R0, UR7 ;  /* 0x0000000700007c02 */ /* 0x002fce0008000f00 */
.L_x_197:
[----:B-1----:R1:W3:Y:S02]  /*9e90*/  SYNCS.PHASECHK.TRANS64.TRYWAIT P0, [R0+URZ+0xf0], R2 ;  /* 0x0000f002000075a7 */ /* 0x0022e400080011ff */
[----:B---3--:R-:W-:Y:S05]  /*9ea0*/  @!P0 NANOSLEEP.SYNCS 0x989680 ;  /* 0x009896800000895d */ /* 0x008fea0003900000 */
[----:B------:R-:W3:Y:S02]  /*9eb0*/  @!P0 SYNCS.PHASECHK.TRANS64 P0, [R0+URZ+0xf0], R2 ;  /* 0x0000f002000085a7 */ /* 0x000ee400080010ff */
[----:B---3--:R-:W-:Y:S05]  /*9ec0*/  @!P0 BRA `(.L_x_197) ;  /* 0xfffffffc00f08947 */ /* 0x008fea000383ffff */
[----:B------:R-:W-:Y:S05]  /*9ed0*/  BRA `(.L_x_198) ;  /* 0xffffffac00f07947 */ /* 0x000fea000383ffff */
.L_x_92:
[----:B--2---:R2:W4:Y:S02]  /*9ee0*/  SYNCS.PHASECHK.TRANS64.TRYWAIT P0, [R0+URZ+0x110], R2 ;  /* 0x00011002000075a7 */ /* 0x00452400080011ff */
[----:B----4-:R-:W-:Y:S05]  /*9ef0*/  @!P0 NANOSLEEP.SYNCS 0x989680 ;  /* 0x009896800000895d */ /* 0x010fea0003900000 */
[----:B------:R-:W4:Y:S02]  /*9f00*/  @!P0 SYNCS.PHASECHK.TRANS64 P0, [R0+URZ+0x110], R2 ;  /* 0x00011002000085a7 */ /* 0x000f2400080010ff */
[----:B----4-:R-:W-:Y:S05]  /*9f10*/  @!P0 BRA `(.L_x_92) ;  /* 0xfffffffc00f08947 */ /* 0x010fea000383ffff */
[----:B------:R-:W-:Y:S05]  /*9f20*/  BRA `(.L_x_199) ;  /* 0xffffffb000b87947 */ /* 0x000fea000383ffff */
.L_x_103:
[----:B-1----:R-:W-:Y:S04]  /*9f30*/  MOV R2, UR48 ;  /* 0x0000003000027c02 */ /* 0x002fe80008000f00 */
[----:B------:R1:W3:Y:S03]  /*9f40*/  SYNCS.PHASECHK.TRANS64.TRYWAIT P1, [R2+URZ+0xc0], R3 ;  /* 0x0000c003020075a7 */ /* 0x0002e600080211ff */
[----:B---3--:R-:W-:Y:S05]  /*9f50*/  @!P1 NANOSLEEP.SYNCS 0x989680 ;  /* 0x009896800000995d */ /* 0x008fea0003900000 */
[----:B------:R-:W3:Y:S02]  /*9f60*/  @!P1 SYNCS.PHASECHK.TRANS64 P1, [R2+URZ+0xc0], R3 ;  /* 0x0000c003020095a7 */ /* 0x000ee400080210ff */
[----:B---3--:R-:W-:Y:S05]  /*9f70*/  @!P1 BRA `(.L_x_103) ;  /* 0xfffffffc00ec9947 */ /* 0x008fea000383ffff */
[----:B------:R-:W-:Y:S05]  /*9f80*/  BRA `(.L_x_102) ;  /* 0xffffffbc00c47947 */ /* 0x000fea000383ffff */
.L_x_105:
[----:B-1----:R1:W4:Y:S02]  /*9f90*/  SYNCS.PHASECHK.TRANS64.TRYWAIT P0, [R64+URZ+0x130], R0 ;  /* 0x00013000400075a7 */ /* 0x00232400080011ff */
[----:B----4-:R-:W-:Y:S05]  /*9fa0*/  @!P0 NANOSLEEP.SYNCS 0x989680 ;  /* 0x009896800000895d */ /* 0x010fea0003900000 */
[----:B------:R-:W4:Y:S02]  /*9fb0*/  @!P0 SYNCS.PHASECHK.TRANS64 P0, [R64+URZ+0x130], R0 ;  /* 0x00013000400085a7 */ /* 0x000f2400080010ff */
[----:B----4-:R-:W-:Y:S05]  /*9fc0*/  @!P0 BRA `(.L_x_105) ;  /* 0xfffffffc00f08947 */ /* 0x010fea000383ffff */
[----:B------:R-:W-:Y:S05]  /*9fd0*/  BRA `(.L_x_104) ;  /* 0xffffffbc00ec7947 */ /* 0x000fea000383ffff */
.L_x_114:
[----:B--2---:R2:W4:Y:S02]  /*9fe0*/  SYNCS.PHASECHK.TRANS64.TRYWAIT P0, [R2+URZ+0xc0], R0 ;  /* 0x0000c000020075a7 */ /* 0x00452400080011ff */
[----:B----4-:R-:W-:Y:S05]  /*9ff0*/  @!P0 NANOSLEEP.SYNCS 0x989680 ;  /* 0x009896800000895d */ /* 0x010fea0003900000 */
[----:B------:R-:W4:Y:S02]  /*a000*/  @!P0 SYNCS.PHASECHK.TRANS64 P0, [R2+URZ+0xc0], R0 ;  /* 0x0000c000020085a7 */ /* 0x000f2400080010ff */
[----:B----4-:R-:W-:Y:S05]  /*a010*/  @!P0 BRA `(.L_x_114) ;  /* 0xfffffffc00f08947 */ /* 0x010fea000383ffff */
[----:B------:R-:W-:Y:S05]  /*a020*/  BRA `(.L_x_113) ;  /* 0xffffffc800c87947 */ /* 0x000fea000383ffff */
.L_x_122:
[----:B--2---:R2:W4:Y:S02]  /*a030*/  SYNCS.PHASECHK.TRANS64.TRYWAIT P0, [R0+URZ+0xc0], R6 ;  /* 0x0000c006000075a7 */ /* 0x00452400080011ff */
[----:B----4-:R-:W-:Y:S05]  /*a040*/  @!P0 NANOSLEEP.SYNCS 0x989680 ;  /* 0x009896800000895d */ /* 0x010fea0003900000 */
[----:B------:R-:W4:Y:S02]  /*a050*/  @!P0 SYNCS.PHASECHK.TRANS64 P0, [R0+URZ+0xc0], R6 ;  /* 0x0000c006000085a7 */ /* 0x000f2400080010ff */
[----:B----4-:R-:W-:Y:S05]  /*a060*/  @!P0 BRA `(.L_x_122) ;  /* 0xfffffffc00f08947 */ /* 0x010fea000383ffff */
[----:B------:R-:W-:Y:S05]  /*a070*/  BRA `(.L_x_121) ;  /* 0xffffffd400c87947 */ /* 0x000fea000383ffff */
.L_x_130:
[----:B--2---:R2:W4:Y:S02]  /*a080*/  SYNCS.PHASECHK.TRANS64.TRYWAIT P0, [R0+URZ+0xc0], R5 ;  /* 0x0000c005000075a7 */ /* 0x00452400080011ff */
[----:B----4-:R-:W-:Y:S05]  /*a090*/  @!P0 NANOSLEEP.SYNCS 0x989680 ;  /* 0x009896800000895d */ /* 0x010fea0003900000 */
[----:B------:R-:W4:Y:S02]  /*a0a0*/  @!P0 SYNCS.PHASECHK.TRANS64 P0, [R0+URZ+0xc0], R5 ;  /* 0x0000c005000085a7 */ /* 0x000f2400080010ff */
[----:B----4-:R-:W-:Y:S05]  /*a0b0*/  @!P0 BRA `(.L_x_130) ;  /* 0xfffffffc00f08947 */ /* 0x010fea000383ffff */
[----:B------:R-:W-:Y:S05]  /*a0c0*/  BRA `(.L_x_129) ;  /* 0xffffffe000c87947 */ /* 0x000fea000383ffff */
        .weak           $__internal_0_$__cuda_sm10x_tcgen05_guardrail_trap_col_being_dealloced_not_returned_by_alloc
        .type           $__internal_0_$__cuda_sm10x_tcgen05_guardrail_trap_col_being_dealloced_not_returned_by_alloc,@function
        .size           $__internal_0_$__cuda_sm10x_tcgen05_guardrail_trap_col_being_dealloced_not_returned_by_alloc,($__internal_1_$__cuda_sm10x_tcgen05_guardrail_trap_phase_invalid_during_alloc - $__internal_0_$__cuda_sm10x_tcgen05_guardrail_trap_col_being_dealloced_not_returned_by_alloc)
$__internal_0_$__cuda_sm10x_tcgen05_guardrail_trap_col_being_dealloced_not_returned_by_alloc:
[----:B------:R-:W-:Y:S05]  /*a0d0*/  BPT.TRAP 0x1 ;  /* 0x000000040000795c */ /* 0x000fea0000300000 */
[----:B------:R-:W-:-:S04]  /*a0e0*/  HFMA2 R3, -RZ, RZ, 0, 0 ;  /* 0x00000000ff037431 */ /* 0x000fc800000001ff */
[----:B------:R-:W-:Y:S05]  /*a0f0*/  RET.REL.NODEC R2 `(_ZN7cutlass13device_kernelINS_4gemm6kernel13GemmUniversalIN4cute5tupleIJiiiiEEENS1_10collective13CollectiveMmaINS1_35MainloopSm100TmaUmmaWarpSpecializedILi12ELi2ELi4ENS5_IJNS4_1CILi1EEESB_SB_EEEEENS5_IJNSA_ILi128EEESE_NSA_ILi32EEEEEENS_6half_tENS5_IJlSB_lEEESH_NS5_IJSB_llEEENS4_8TiledMMAINS4_8MMA_AtomIJNS4_20SM100_MMA_F16BF16_SSISH_SH_fLi128ELi128ELNS4_4UMMA5MajorE0ELSO_1ELNSN_7ScaleInE0ELSP_0EEEEEENS4_6LayoutISC_NS5_IJNSA_ILi0EEEST_ST_EEEEENS5_IJNS4_10UnderscoreESW_SW_EEEEENS4_13SM90_TMA_LOADENS4_14ComposedLayoutINS4_7SwizzleILi2ELi4ELi3EEENS4_18smem_ptr_flag_bitsILi16EEENSS_INS5_IJNSA_ILi8EEESF_EEENS5_IJSF_SB_EEEEEEEvNS4_8identityESZ_NS10_INS11_ILi3ELi4ELi3EEES14_NSS_INS5_IJNSA_ILi64EEES15_EEENS5_IJSB_S1C_EEEEEEEvS1A_EENS_8epilogue10collective18CollectiveEpilogueINS1I_23Sm100TmaWarpSpecializedILi4ELi2ELi32ELb1ELb0EEEJSG_NS5_IJNSS_ISE_SB_EENSS_ISF_SB_EEEEESH_SI_SH_SI_NS1I_6fusion15FusionCallbacksIS1M_NS1Q_17LinearCombinationISH_fSH_fLNS_15FloatRoundStyleE2EEESG_S1P_JEEENS4_5SM1004TMEM4LOAD26SM100_TMEM_LOAD_32dp32b32xESZ_S19_NS4_39AutoVectorizingCopyWithAssumedAlignmentILi128EEENS4_14SM90_TMA_STOREES19_S21_S21_EEEvvEEEEvNT_6ParamsE) ;  /* 0xffffff5c02c07950 */ /* 0x000fea0003c3ffff */
        .weak           $__internal_1_$__cuda_sm10x_tcgen05_guardrail_trap_phase_invalid_during_alloc
        .type           $__internal_1_$__cuda_sm10x_tcgen05_guardrail_trap_phase_invalid_during_alloc,@function
        .size           $__internal_1_$__cuda_sm10x_tcgen05_guardrail_trap_phase_invalid_during_alloc,($__internal_2_$__cuda_sm10x_tcgen05_guardrail_trap_unallocated_columns_being_dealloced - $__internal_1_$__cuda_sm10x_tcgen05_guardrail_trap_phase_invalid_during_alloc)
$__internal_1_$__cuda_sm10x_tcgen05_guardrail_trap_phase_invalid_during_alloc:
[----:B------:R-:W-:Y:S05]  /*a100*/  BPT.TRAP 0x1 ;  /* 0x000000040000795c */ /* 0x000fea0000300000 */
[----:B------:R-:W-:-:S04]  /*a110*/  MOV R3, 0x0 ;  /* 0x0000000000037802 */ /* 0x000fc80000000f00 */
[----:B------:R-:W-:Y:S05]  /*a120*/  RET.REL.NODEC R2 `(_ZN7cutlass13device_kernelINS_4gemm6kernel13GemmUniversalIN4cute5tupleIJiiiiEEENS1_10collective13CollectiveMmaINS1_35MainloopSm100TmaUmmaWarpSpecializedILi12ELi2ELi4ENS5_IJNS4_1CILi1EEESB_SB_EEEEENS5_IJNSA_ILi128EEESE_NSA_ILi32EEEEEENS_6half_tENS5_IJlSB_lEEESH_NS5_IJSB_llEEENS4_8TiledMMAINS4_8MMA_AtomIJNS4_20SM100_MMA_F16BF16_SSISH_SH_fLi128ELi128ELNS4_4UMMA5MajorE0ELSO_1ELNSN_7ScaleInE0ELSP_0EEEEEENS4_6LayoutISC_NS5_IJNSA_ILi0EEEST_ST_EEEEENS5_IJNS4_10UnderscoreESW_SW_EEEEENS4_13SM90_TMA_LOADENS4_14ComposedLayoutINS4_7SwizzleILi2ELi4ELi3EEENS4_18smem_ptr_flag_bitsILi16EEENSS_INS5_IJNSA_ILi8EEESF_EEENS5_IJSF_SB_EEEEEEEvNS4_8identityESZ_NS10_INS11_ILi3ELi4ELi3EEES14_NSS_INS5_IJNSA_ILi64EEES15_EEENS5_IJSB_S1C_EEEEEEEvS1A_EENS_8epilogue10collective18CollectiveEpilogueINS1I_23Sm100TmaWarpSpecializedILi4ELi2ELi32ELb1ELb0EEEJSG_NS5_IJNSS_ISE_SB_EENSS_ISF_SB_EEEEESH_SI_SH_SI_NS1I_6fusion15FusionCallbacksIS1M_NS1Q_17LinearCombinationISH_fSH_fLNS_15FloatRoundStyleE2EEESG_S1P_JEEENS4_5SM1004TMEM4LOAD26SM100_TMEM_LOAD_32dp32b32xESZ_S19_NS4_39AutoVectorizingCopyWithAssumedAlignmentILi128EEENS4_14SM90_TMA_STOREES19_S21_S21_EEEvvEEEEvNT_6ParamsE) ;  /* 0xffffff5c02b47950 */ /* 0x000fea0003c3ffff */
        .weak           $__internal_2_$__cuda_sm10x_tcgen05_guardrail_trap_unallocated_columns_being_dealloced
        .type           $__internal_2_$__cuda_sm10x_tcgen05_guardrail_trap_unallocated_columns_being_dealloced,@function
        .size           $__internal_2_$__cuda_sm10x_tcgen05_guardrail_trap_unallocated_columns_being_dealloced,(.L_x_201 - $__internal_2_$__cuda_sm10x_tcgen05_guardrail_trap_unallocated_columns_being_dealloced)
$__internal_2_$__cuda_sm10x_tcgen05_guardrail_trap_unallocated_columns_being_dealloced:
[----:B------:R-:W-:Y:S05]  /*a130*/  BPT.TRAP 0x1 ;  /* 0x000000040000795c */ /* 0x000fea0000300000 */
[----:B------:R-:W-:-:S04]  /*a140*/  HFMA2 R3, -RZ, RZ, 0, 0 ;  /* 0x00000000ff037431 */ /* 0x000fc800000001ff */
[----:B------:R-:W-:Y:S05]  /*a150*/  RET.REL.NODEC R2 `(_ZN7cutlass13device_kernelINS_4gemm6kernel13GemmUniversalIN4cute5tupleIJiiiiEEENS1_10collective13CollectiveMmaINS1_35MainloopSm100TmaUmmaWarpSpecializedILi12ELi2ELi4ENS5_IJNS4_1CILi1EEESB_SB_EEEEENS5_IJNSA_ILi128EEESE_NSA_ILi32EEEEEENS_6half_tENS5_IJlSB_lEEESH_NS5_IJSB_llEEENS4_8TiledMMAINS4_8MMA_AtomIJNS4_20SM100_MMA_F16BF16_SSISH_SH_fLi128ELi128ELNS4_4UMMA5MajorE0ELSO_1ELNSN_7ScaleInE0ELSP_0EEEEEENS4_6LayoutISC_NS5_IJNSA_ILi0EEEST_ST_EEEEENS5_IJNS4_10UnderscoreESW_SW_EEEEENS4_13SM90_TMA_LOADENS4_14ComposedLayoutINS4_7SwizzleILi2ELi4ELi3EEENS4_18smem_ptr_flag_bitsILi16EEENSS_INS5_IJNSA_ILi8EEESF_EEENS5_IJSF_SB_EEEEEEEvNS4_8identityESZ_NS10_INS11_ILi3ELi4ELi3EEES14_NSS_INS5_IJNSA_ILi64EEES15_EEENS5_IJSB_S1C_EEEEEEEvS1A_EENS_8epilogue10collective18CollectiveEpilogueINS1I_23Sm100TmaWarpSpecializedILi4ELi2ELi32ELb1ELb0EEEJSG_NS5_IJNSS_ISE_SB_EENSS_ISF_SB_EEEEESH_SI_SH_SI_NS1I_6fusion15FusionCallbacksIS1M_NS1Q_17LinearCombinationISH_fSH_fLNS_15FloatRoundStyleE2EEESG_S1P_JEEENS4_5SM1004TMEM4LOAD26SM100_TMEM_LOAD_32dp32b32xESZ_S19_NS4_39AutoVectorizingCopyWithAssumedAlignmentILi128EEENS4_14SM90_TMA_STOREES19_S21_S21_EEEvvEEEEvNT_6ParamsE) ;  /* 0xffffff5c02a87950 */ /* 0x000fea0003c3ffff */
.L_x_200:
[----:B------:R-:W-:-:S00]  /*a160*/  BRA `(.L_x_200) ;  /* 0xfffffffc00fc7947 */ /* 0x000fc0000383ffff */
[----:B------:R-:W-:-:S00]  /*a170*/  NOP ;  /* 0x0000000000007918 */ /* 0x000fc00000000000 */
        /* <DEDUP_REMOVED lines=8> */
.L_x_201:


//--------------------- .nv.global.init           --------------------------
	.section	.nv.global.init,"aw",@progbits
.nv.global.init:
	.type		$str$27,@object
	.size		$str$27,($str$28 - $str$27)
$str$27:
        /*0000*/ 	.byte	0x28, 0x61, 0x64, 0x64, 0x72, 0x65, 0x73, 0x73, 0x20, 0x26, 0x20, 0x6d, 0x61, 0x73, 0x6b, 0x29
        /*0010*/ 	.byte	0x20, 0x3d, 0x3d, 0x20, 0x30, 0x00
	.type		$str$28,@object
	.size		$str$28,($str$26 - $str$28)
$str$28:
        /*0016*/ 	.byte	0x2f, 0x74, 0x6d, 0x70, 0x2f, 0x63, 0x75, 0x74, 0x6c, 0x61, 0x73, 0x73, 0x5f, 0x73, 0x77, 0x65
        /*0026*/ 	.byte	0x65, 0x70, 0x5f, 0x73, 0x72, 0x63, 0x2f, 0x69, 0x6e, 0x63, 0x6c, 0x75, 0x64, 0x65, 0x2f, 0x63
        /*0036*/ 	.byte	0x75, 0x74, 0x65, 0x2f, 0x70, 0x6f, 0x69, 0x6e, 0x74, 0x65, 0x72, 0x5f, 0x66, 0x6c, 0x61, 0x67
        /*0046*/ 	.byte	0x67, 0x65, 0x64, 0x2e, 0x68, 0x70, 0x70, 0x00
	.type		$str$26,@object
	.size		$str$26,($str$25 - $str$26)
$str$26:
        /*004e*/ 	.byte	0x2f, 0x74, 0x6d, 0x70, 0x2f, 0x63, 0x75, 0x74, 0x6c, 0x61, 0x73, 0x73, 0x5f, 0x73, 0x77, 0x65
        /*005e*/ 	.byte	0x65, 0x70, 0x5f, 0x73, 0x72, 0x63, 0x2f, 0x69, 0x6e, 0x63, 0x6c, 0x75, 0x64, 0x65, 0x2f, 0x63
        /*006e*/ 	.byte	0x75, 0x74, 0x65, 0x2f, 0x61, 0x74, 0x6f, 0x6d, 0x2f, 0x63, 0x6f, 0x70, 0x79, 0x5f, 0x74, 0x72
        /*007e*/ 	.byte	0x61, 0x69, 0x74, 0x73, 0x5f, 0x73, 0x6d, 0x31, 0x30, 0x30, 0x2e, 0x68, 0x70, 0x70, 0x00
	.type		$str$25,@object
	.size		$str$25,(__unnamed_1 - $str$25)
$str$25:
        /*008d*/ 	.byte	0x28, 0x28, 0x75, 0x69, 0x6e, 0x74, 0x33, 0x32, 0x5f, 0x74, 0x28, 0x74, 0x68, 0x72, 0x65, 0x61
        /*009d*/ 	.byte	0x64, 0x49, 0x64, 0x78, 0x2e, 0x78, 0x29, 0x20, 0x2f, 0x20, 0x33, 0x32, 0x29, 0x20, 0x25, 0x20
        /*00ad*/ 	.byte	0x34, 0x29, 0x20, 0x3d, 0x3d, 0x20, 0x28, 0x28, 0x28, 0x74, 0x6d, 0x65, 0x6d, 0x5f, 0x61, 0x64
        /*00bd*/ 	.byte	0x64, 0x72, 0x20, 0x3e, 0x3e, 0x20, 0x31, 0x36, 0x29, 0x20, 0x2f, 0x20, 0x33, 0x32, 0x29, 0x20
        /*00cd*/ 	.byte	0x25, 0x20, 0x34, 0x29, 0x00
	.type		__unnamed_1,@object
	.size		__unnamed_1,(__unnamed_2 - __unnamed_1)
__unnamed_1:
        /*00d2*/ 	.byte	0x61, 0x75, 0x74, 0x6f, 0x20, 0x63, 0x75, 0x74, 0x65, 0x3a, 0x3a, 0x61, 0x73, 0x5f, 0x70, 0x6f
        /* <DEDUP_REMOVED lines=24> */
        /*0262*/ 	.byte	0x3e, 0x3e, 0x3e, 0x3e, 0x5d, 0x00
	.type		__unnamed_2,@object
	.size		__unnamed_2,(.L_2 - __unnamed_2)
__unnamed_2:
        /* <DEDUP_REMOVED lines=42> */
        /*0508*/ 	.byte	0x3e, 0x3e, 0x5d, 0x00
.L_2:


//--------------------- .nv.shared._ZN7cutlass13device_kernelINS_4gemm6kernel13GemmUniversalIN4cute5tupleIJiiiiEEENS1_10collective13CollectiveMmaINS1_35MainloopSm100TmaUmmaWarpSpecializedILi12ELi2ELi4ENS5_IJNS4_1CILi1EEESB_SB_EEEEENS5_IJNSA_ILi128EEESE_NSA_ILi32EEEEEENS_6half_tENS5_IJlSB_lEEESH_NS5_IJSB_llEEENS4_8TiledMMAINS4_8MMA_AtomIJNS4_20SM100_MMA_F16BF16_SSISH_SH_fLi128ELi128ELNS4_4UMMA5MajorE0ELSO_1ELNSN_7ScaleInE0ELSP_0EEEEEENS4_6LayoutISC_NS5_IJNSA_ILi0EEEST_ST_EEEEENS5_IJNS4_10UnderscoreESW_SW_EEEEENS4_13SM90_TMA_LOADENS4_14ComposedLayoutINS4_7SwizzleILi2ELi4ELi3EEENS4_18smem_ptr_flag_bitsILi16EEENSS_INS5_IJNSA_ILi8EEESF_EEENS5_IJSF_SB_EEEEEEEvNS4_8identityESZ_NS10_INS11_ILi3ELi4ELi3EEES14_NSS_INS5_IJNSA_ILi64EEES15_EEENS5_IJSB_S1C_EEEEEEEvS1A_EENS_8epilogue10collective18CollectiveEpilogueINS1I_23Sm100TmaWarpSpecializedILi4ELi2ELi32ELb1ELb0EEEJSG_NS5_IJNSS_ISE_SB_EENSS_ISF_SB_EEEEESH_SI_SH_SI_NS1I_6fusion15FusionCallbacksIS1M_NS1Q_17LinearCombinationISH_fSH_fLNS_15FloatRoundStyleE2EEESG_S1P_JEEENS4_5SM1004TMEM4LOAD26SM100_TMEM_LOAD_32dp32b32xESZ_S19_NS4_39AutoVectorizingCopyWithAssumedAlignmentILi128EEENS4_14SM90_TMA_STOREES19_S21_S21_EEEvvEEEEvNT_6ParamsE --------------------------
	.section	.nv.shared._ZN7cutlass13device_kernelINS_4gemm6kernel13GemmUniversalIN4cute5tupleIJiiiiEEENS1_10collective13CollectiveMmaINS1_35MainloopSm100TmaUmmaWarpSpecializedILi12ELi2ELi4ENS5_IJNS4_1CILi1EEESB_SB_EEEEENS5_IJNSA_ILi128EEESE_NSA_ILi32EEEEEENS_6half_tENS5_IJlSB_lEEESH_NS5_IJSB_llEEENS4_8TiledMMAINS4_8MMA_AtomIJNS4_20SM100_MMA_F16BF16_SSISH_SH_fLi128ELi128ELNS4_4UMMA5MajorE0ELSO_1ELNSN_7ScaleInE0ELSP_0EEEEEENS4_6LayoutISC_NS5_IJNSA_ILi0EEEST_ST_EEEEENS5_IJNS4_10UnderscoreESW_SW_EEEEENS4_13SM90_TMA_LOADENS4_14ComposedLayoutINS4_7SwizzleILi2ELi4ELi3EEENS4_18smem_ptr_flag_bitsILi16EEENSS_INS5_IJNSA_ILi8EEESF_EEENS5_IJSF_SB_EEEEEEEvNS4_8identityESZ_NS10_INS11_ILi3ELi4ELi3EEES14_NSS_INS5_IJNSA_ILi64EEES15_EEENS5_IJSB_S1C_EEEEEEEvS1A_EENS_8epilogue10collective18CollectiveEpilogueINS1I_23Sm100TmaWarpSpecializedILi4ELi2ELi32ELb1ELb0EEEJSG_NS5_IJNSS_ISE_SB_EENSS_ISF_SB_EEEEESH_SI_SH_SI_NS1I_6fusion15FusionCallbacksIS1M_NS1Q_17LinearCombinationISH_fSH_fLNS_15FloatRoundStyleE2EEESG_S1P_JEEENS4_5SM1004TMEM4LOAD26SM100_TMEM_LOAD_32dp32b32xESZ_S19_NS4_39AutoVectorizingCopyWithAssumedAlignmentILi128EEENS4_14SM90_TMA_STOREES19_S21_S21_EEEvvEEEEvNT_6ParamsE,"aw",@nobits
	.sectionflags	@""
	.align	16
	.zero		1024


//--------------------- .nv.shared.reserved.0     --------------------------
	.section	.nv.shared.reserved.0,"aw",@nobits
	.weak		__nv_reservedSMEM_offset_0_alias
	.size		__nv_reservedSMEM_offset_0_alias, 0, 64
	.other		__nv_reservedSMEM_offset_0_alias,@"STO_CUDA_RESERVED_SHARED STV_DEFAULT"
__nv_reservedSMEM_offset_0_alias:
	.zero		0
.nv.shared.reserved.0:
	.zero		64
	.weak		__nv_reservedSMEM_tcgen05_partition
	.type		__nv_reservedSMEM_tcgen05_partition,@object
	.size		__nv_reservedSMEM_tcgen05_partition,(.L_0 - __nv_reservedSMEM_tcgen05_partition)
__nv_reservedSMEM_tcgen05_partition:
	.zero		32
.L_0:


//--------------------- .nv.global                --------------------------
	.section	.nv.global,"aw",@nobits
.nv.global:
	.type		_ZN40_INTERNAL_653566d6_4_k_cu_0814f444_391704cute1_E,@object
	.size		_ZN40_INTERNAL_653566d6_4_k_cu_0814f444_391704cute1_E,(_ZN40_INTERNAL_653566d6_4_k_cu_0814f444_391704cuda3std3__45__cpo6cbeginE - _ZN40_INTERNAL_653566d6_4_k_cu_0814f444_391704cute1_E)
_ZN40_INTERNAL_653566d6_4_k_cu_0814f444_391704cute1_E:
	.zero		1
	.type		_ZN40_INTERNAL_653566d6_4_k_cu_0814f444_391704cuda3std3__45__cpo6cbeginE,@object
	.size		_ZN40_INTERNAL_653566d6_4_k_cu_0814f444_391704cuda3std3__45__cpo6cbeginE,(_ZN40_INTERNAL_653566d6_4_k_cu_0814f444_391704cuda3std3__48in_placeE - _ZN40_INTERNAL_653566d6_4_k_cu_0814f444_391704cuda3std3__45__cpo6cbeginE)
_ZN40_INTERNAL_653566d6_4_k_cu_0814f444_391704cuda3std3__45__cpo6cbeginE:
	.zero		1
	.type		_ZN40_INTERNAL_653566d6_4_k_cu_0814f444_391704cuda3std3__48in_placeE,@object
	.size		_ZN40_INTERNAL_653566d6_4_k_cu_0814f444_391704cuda3std3__48in_placeE,(_ZN40_INTERNAL_653566d6_4_k_cu_0814f444_391704cuda3std6ranges3__45__cpo9iter_moveE - _ZN40_INTERNAL_653566d6_4_k_cu_0814f444_391704cuda3std3__48in_placeE)
_ZN40_INTERNAL_653566d6_4_k_cu_0814f444_391704cuda3std3__48in_placeE:
	.zero		1
	.type		_ZN40_INTERNAL_653566d6_4_k_cu_0814f444_391704cuda3std6ranges3__45__cpo9iter_moveE,@object
	.size		_ZN40_INTERNAL_653566d6_4_k_cu_0814f444_391704cuda3std6ranges3__45__cpo9iter_moveE,(_ZN40_INTERNAL_653566d6_4_k_cu_0814f444_391704cuda3std3__45__cpo5beginE - _ZN40_INTERNAL_653566d6_4_k_cu_0814f444_391704cuda3std6ranges3__45__cpo9iter_moveE)
_ZN40_INTERNAL_653566d6_4_k_cu_0814f444_391704cuda3std6ranges3__45__cpo9iter_moveE:
	.zero		1
	.type		_ZN40_INTERNAL_653566d6_4_k_cu_0814f444_391704cuda3std3__45__cpo5beginE,@object
	.size		_ZN40_INTERNAL_653566d6_4_k_cu_0814f444_391704cuda3std3__45__cpo5beginE,(_ZN40_INTERNAL_653566d6_4_k_cu_0814f444_391704cuda3std3__442_GLOBAL__N__653566d6_4_k_cu_0814f444_391706ignoreE - _ZN40_INTERNAL_653566d6_4_k_cu_0814f444_391704cuda3std3__45__cpo5beginE)
_ZN40_INTERNAL_653566d6_4_k_cu_0814f444_391704cuda3std3__45__cpo5beginE:
	.zero		1
	.type		_ZN40_INTERNAL_653566d6_4_k_cu_0814f444_391704cuda3std3__442_GLOBAL__N__653566d6_4_k_cu_0814f444_391706ignoreE,@object
	.size		_ZN40_INTERNAL_653566d6_4_k_cu_0814f444_391704cuda3std3__442_GLOBAL__N__653566d6_4_k_cu_0814f444_391706ignoreE,(_ZN40_INTERNAL_653566d6_4_k_cu_0814f444_391704cute7productE - _ZN40_INTERNAL_653566d6_4_k_cu_0814f444_391704cuda3std3__442_GLOBAL__N__653566d6_4_k_cu_0814f444_391706ignoreE)
_ZN40_INTERNAL_653566d6_4_k_cu_0814f444_391704cuda3std3__442_GLOBAL__N__653566d6_4_k_cu_0814f444_391706ignoreE:
	.zero		1
	.type		_ZN40_INTERNAL_653566d6_4_k_cu_0814f444_391704cute7productE,@object
	.size		_ZN40_INTERNAL_653566d6_4_k_cu_0814f444_391704cute7productE,(_ZN40_INTERNAL_653566d6_4_k_cu_0814f444_391704cuda3std3__45__cpo3endE - _ZN40_INTERNAL_653566d6_4_k_cu_0814f444_391704cute7productE)
_ZN40_INTERNAL_653566d6_4_k_cu_0814f444_391704cute7productE:
	.zero		1
	.type		_ZN40_INTERNAL_653566d6_4_k_cu_0814f444_391704cuda3std3__45__cpo3endE,@object
	.size		_ZN40_INTERNAL_653566d6_4_k_cu_0814f444_391704cuda3std3__45__cpo3endE,(_ZN40_INTERNAL_653566d6_4_k_cu_0814f444_391704cuda3std3__419piecewise_constructE - _ZN40_INTERNAL_653566d6_4_k_cu_0814f444_391704cuda3std3__45__cpo3endE)
_ZN40_INTERNAL_653566d6_4_k_cu_0814f444_391704cuda3std3__45__cpo3endE:
	.zero		1
	.type		_ZN40_INTERNAL_653566d6_4_k_cu_0814f444_391704cuda3std3__419piecewise_constructE,@object
	.size		_ZN40_INTERNAL_653566d6_4_k_cu_0814f444_391704cuda3std3__419piecewise_constructE,(_ZN40_INTERNAL_653566d6_4_k_cu_0814f444_391704cuda3std3__45__cpo4cendE - _ZN40_INTERNAL_653566d6_4_k_cu_0814f444_391704cuda3std3__419piecewise_constructE)
_ZN40_INTERNAL_653566d6_4_k_cu_0814f444_391704cuda3std3__419piecewise_constructE:
	.zero		1
	.type		_ZN40_INTERNAL_653566d6_4_k_cu_0814f444_391704cuda3std3__45__cpo4cendE,@object
	.size		_ZN40_INTERNAL_653566d6_4_k_cu_0814f444_391704cuda3std3__45__cpo4cendE,(_ZN40_INTERNAL_653566d6_4_k_cu_0814f444_391704cuda3std6ranges3__45__cpo4swapE - _ZN40_INTERNAL_653566d6_4_k_cu_0814f444_391704cuda3std3__45__cpo4cendE)
_ZN40_INTERNAL_653566d6_4_k_cu_0814f444_391704cuda3std3__45__cpo4cendE:
	.zero		1
	.type		_ZN40_INTERNAL_653566d6_4_k_cu_0814f444_391704cuda3std6ranges3__45__cpo4swapE,@object
	.size		_ZN40_INTERNAL_653566d6_4_k_cu_0814f444_391704cuda3std6ranges3__45__cpo4swapE,(.L_10 - _ZN40_INTERNAL_653566d6_4_k_cu_0814f444_391704cuda3std6ranges3__45__cpo4swapE)
_ZN40_INTERNAL_653566d6_4_k_cu_0814f444_391704cuda3std6ranges3__45__cpo4swapE:
	.zero		1
.L_10:


//--------------------- .nv.constant0._ZN7cutlass13device_kernelINS_4gemm6kernel13GemmUniversalIN4cute5tupleIJiiiiEEENS1_10collective13CollectiveMmaINS1_35MainloopSm100TmaUmmaWarpSpecializedILi12ELi2ELi4ENS5_IJNS4_1CILi1EEESB_SB_EEEEENS5_IJNSA_ILi128EEESE_NSA_ILi32EEEEEENS_6half_tENS5_IJlSB_lEEESH_NS5_IJSB_llEEENS4_8TiledMMAINS4_8MMA_AtomIJNS4_20SM100_MMA_F16BF16_SSISH_SH_fLi128ELi128ELNS4_4UMMA5MajorE0ELSO_1ELNSN_7ScaleInE0ELSP_0EEEEEENS4_6LayoutISC_NS5_IJNSA_ILi0EEEST_ST_EEEEENS5_IJNS4_10UnderscoreESW_SW_EEEEENS4_13SM90_TMA_LOADENS4_14ComposedLayoutINS4_7SwizzleILi2ELi4ELi3EEENS4_18smem_ptr_flag_bitsILi16EEENSS_INS5_IJNSA_ILi8EEESF_EEENS5_IJSF_SB_EEEEEEEvNS4_8identityESZ_NS10_INS11_ILi3ELi4ELi3EEES14_NSS_INS5_IJNSA_ILi64EEES15_EEENS5_IJSB_S1C_EEEEEEEvS1A_EENS_8epilogue10collective18CollectiveEpilogueINS1I_23Sm100TmaWarpSpecializedILi4ELi2ELi32ELb1ELb0EEEJSG_NS5_IJNSS_ISE_SB_EENSS_ISF_SB_EEEEESH_SI_SH_SI_NS1I_6fusion15FusionCallbacksIS1M_NS1Q_17LinearCombinationISH_fSH_fLNS_15FloatRoundStyleE2EEESG_S1P_JEEENS4_5SM1004TMEM4LOAD26SM100_TMEM_LOAD_32dp32b32xESZ_S19_NS4_39AutoVectorizingCopyWithAssumedAlignmentILi128EEENS4_14SM90_TMA_STOREES19_S21_S21_EEEvvEEEEvNT_6ParamsE --------------------------
	.section	.nv.constant0._ZN7cutlass13device_kernelINS_4gemm6kernel13GemmUniversalIN4cute5tupleIJiiiiEEENS1_10collective13CollectiveMmaINS1_35MainloopSm100TmaUmmaWarpSpecializedILi12ELi2ELi4ENS5_IJNS4_1CILi1EEESB_SB_EEEEENS5_IJNSA_ILi128EEESE_NSA_ILi32EEEEEENS_6half_tENS5_IJlSB_lEEESH_NS5_IJSB_llEEENS4_8TiledMMAINS4_8MMA_AtomIJNS4_20SM100_MMA_F16BF16_SSISH_SH_fLi128ELi128ELNS4_4UMMA5MajorE0ELSO_1ELNSN_7ScaleInE0ELSP_0EEEEEENS4_6LayoutISC_NS5_IJNSA_ILi0EEEST_ST_EEEEENS5_IJNS4_10UnderscoreESW_SW_EEEEENS4_13SM90_TMA_LOADENS4_14ComposedLayoutINS4_7SwizzleILi2ELi4ELi3EEENS4_18smem_ptr_flag_bitsILi16EEENSS_INS5_IJNSA_ILi8EEESF_EEENS5_IJSF_SB_EEEEEEEvNS4_8identityESZ_NS10_INS11_ILi3ELi4ELi3EEES14_NSS_INS5_IJNSA_ILi64EEES15_EEENS5_IJSB_S1C_EEEEEEEvS1A_EENS_8epilogue10collective18CollectiveEpilogueINS1I_23Sm100TmaWarpSpecializedILi4ELi2ELi32ELb1ELb0EEEJSG_NS5_IJNSS_ISE_SB_EENSS_ISF_SB_EEEEESH_SI_SH_SI_NS1I_6fusion15FusionCallbacksIS1M_NS1Q_17LinearCombinationISH_fSH_fLNS_15FloatRoundStyleE2EEESG_S1P_JEEENS4_5SM1004TMEM4LOAD26SM100_TMEM_LOAD_32dp32b32xESZ_S19_NS4_39AutoVectorizingCopyWithAssumedAlignmentILi128EEENS4_14SM90_TMA_STOREES19_S21_S21_EEEvvEEEEvNT_6ParamsE,"a",@progbits
	.sectionflags	@""
	.align	4
.nv.constant0._ZN7cutlass13device_kernelINS_4gemm6kernel13GemmUniversalIN4cute5tupleIJiiiiEEENS1_10collective13CollectiveMmaINS1_35MainloopSm100TmaUmmaWarpSpecializedILi12ELi2ELi4ENS5_IJNS4_1CILi1EEESB_SB_EEEEENS5_IJNSA_ILi128EEESE_NSA_ILi32EEEEEENS_6half_tENS5_IJlSB_lEEESH_NS5_IJSB_llEEENS4_8TiledMMAINS4_8MMA_AtomIJNS4_20SM100_MMA_F16BF16_SSISH_SH_fLi128ELi128ELNS4_4UMMA5MajorE0ELSO_1ELNSN_7ScaleInE0ELSP_0EEEEEENS4_6LayoutISC_NS5_IJNSA_ILi0EEEST_ST_EEEEENS5_IJNS4_10UnderscoreESW_SW_EEEEENS4_13SM90_TMA_LOADENS4_14ComposedLayoutINS4_7SwizzleILi2ELi4ELi3EEENS4_18smem_ptr_flag_bitsILi16EEENSS_INS5_IJNSA_ILi8EEESF_EEENS5_IJSF_SB_EEEEEEEvNS4_8identityESZ_NS10_INS11_ILi3ELi4ELi3EEES14_NSS_INS5_IJNSA_ILi64EEES15_EEENS5_IJSB_S1C_EEEEEEEvS1A_EENS_8epilogue10collective18CollectiveEpilogueINS1I_23Sm100TmaWarpSpecializedILi4ELi2ELi32ELb1ELb0EEEJSG_NS5_IJNSS_ISE_SB_EENSS_ISF_SB_EEEEESH_SI_SH_SI_NS1I_6fusion15FusionCallbacksIS1M_NS1Q_17LinearCombinationISH_fSH_fLNS_15FloatRoundStyleE2EEESG_S1P_JEEENS4_5SM1004TMEM4LOAD26SM100_TMEM_LOAD_32dp32b32xESZ_S19_NS4_39AutoVectorizingCopyWithAssumedAlignmentILi128EEENS4_14SM90_TMA_STOREES19_S21_S21_EEEvvEEEEvNT_6ParamsE:
	.zero		2944


//--------------------- SYMBOLS --------------------------

	.type		.nv.reservedSmem.offset0,@object
	.size		.nv.reservedSmem.offset0,0x4
	.type		.nv.reservedSmem.cap,@object
	.size		.nv.reservedSmem.cap,0x4
	.type		__assertfail,@function
